	.version 1.4
	.target sm_11, map_f64_to_f32
	// compiled with C:\CUDA\bin64/../open64/lib//be.exe
	// nvopencc 3.1 built on 2010-06-08

	//-----------------------------------------------------------
	// Compiling naive.cpp3.i (c:/tmp/ccBI#.a03808)
	//-----------------------------------------------------------

	//-----------------------------------------------------------
	// Options:
	//-----------------------------------------------------------
	//  Target:ptx, ISA:sm_11, Endian:little, Pointer Size:64
	//  -O3	(Optimization level)
	//  -g0	(Debug level)
	//  -m2	(Report advisories)
	//-----------------------------------------------------------

	.file	1	"naive.cudafe2.gpu"
	.file	2	"C:\CUDA\include\cuPrintf.cu"
	.file	3	"C:\Program Files (x86)\Microsoft Visual Studio 9.0\VC\include\crtdefs.h"
	.file	4	"C:\CUDA\include\crt/device_runtime.h"
	.file	5	"C:\CUDA\include\host_defines.h"
	.file	6	"C:\CUDA\include\builtin_types.h"
	.file	7	"c:\cuda\include\device_types.h"
	.file	8	"c:\cuda\include\driver_types.h"
	.file	9	"c:\cuda\include\surface_types.h"
	.file	10	"c:\cuda\include\texture_types.h"
	.file	11	"c:\cuda\include\vector_types.h"
	.file	12	"c:\cuda\include\builtin_types.h"
	.file	13	"c:\cuda\include\host_defines.h"
	.file	14	"C:\CUDA\include\device_launch_parameters.h"
	.file	15	"c:\cuda\include\crt\storage_class.h"
	.file	16	"C:\Program Files (x86)\Microsoft Visual Studio 9.0\VC\include\time.h"
	.file	17	"C:\Program Files (x86)\Microsoft Visual Studio 9.0\VC\include\math.h"
	.file	18	"c:\users\tio\documents\visual studio 2008\projects\neo\neo\kernels.cu"
	.file	19	"C:\CUDA\include\common_functions.h"
	.file	20	"c:\cuda\include\math_functions.h"
	.file	21	"c:\cuda\include\math_constants.h"
	.file	22	"c:\cuda\include\device_functions.h"
	.file	23	"c:\cuda\include\sm_11_atomic_functions.h"
	.file	24	"c:\cuda\include\sm_12_atomic_functions.h"
	.file	25	"c:\cuda\include\sm_13_double_functions.h"
	.file	26	"c:\cuda\include\sm_20_atomic_functions.h"
	.file	27	"c:\cuda\include\sm_20_intrinsics.h"
	.file	28	"c:\cuda\include\surface_functions.h"
	.file	29	"c:\cuda\include\texture_fetch_functions.h"
	.file	30	"c:\cuda\include\math_functions_dbl_ptx1.h"

	.extern	.shared .align 4 .b8 tmp[];
	.extern	.shared .align 4 .b8 tmp2[];
	.global .align 8 .b8 restrictRules[8];
	.const .u64 globalPrintfBuffer = 0;
	.const .s32 printfBufferLength = 0;
	.global .u64 printfBufferPtr = 0;

	.entry _Z5fillUPvS_ (
		.param .u64 __cudaparm__Z5fillUPvS__r_data,
		.param .u64 __cudaparm__Z5fillUPvS__u_data)
	{
	.reg .u32 %r<27>;
	.reg .u64 %rd<23>;
	.reg .f32 %f<39>;
	.reg .pred %p<7>;
	.local .align 4 .b8 __cuda___cuda_local_var_72557_8_r_i_016[12];
	.local .align 4 .b8 __cuda___cuda_local_var_72558_8_r_j_1228[12];
	.loc	18	11	0
$LDWbegin__Z5fillUPvS_:
	.loc	18	22	0
	cvt.s32.u16 	%r1, %ctaid.x;
	ld.param.u64 	%rd1, [__cudaparm__Z5fillUPvS__r_data];
	cvt.s64.s32 	%rd2, %r1;
	mul.wide.s32 	%rd3, %r1, 12;
	add.u64 	%rd4, %rd1, %rd3;
	ld.global.f32 	%f1, [%rd4+0];
	st.local.f32 	[__cuda___cuda_local_var_72557_8_r_i_016+0], %f1;
	ld.global.f32 	%f2, [%rd4+4];
	st.local.f32 	[__cuda___cuda_local_var_72557_8_r_i_016+4], %f2;
	ld.global.f32 	%f3, [%rd4+8];
	st.local.f32 	[__cuda___cuda_local_var_72557_8_r_i_016+8], %f3;
	.loc	18	23	0
	cvt.s32.u16 	%r2, %ctaid.y;
	cvt.s64.s32 	%rd5, %r2;
	mul.wide.s32 	%rd6, %r2, 12;
	add.u64 	%rd7, %rd1, %rd6;
	ld.global.f32 	%f4, [%rd7+0];
	st.local.f32 	[__cuda___cuda_local_var_72558_8_r_j_1228+0], %f4;
	ld.global.f32 	%f5, [%rd7+4];
	st.local.f32 	[__cuda___cuda_local_var_72558_8_r_j_1228+4], %f5;
	ld.global.f32 	%f6, [%rd7+8];
	st.local.f32 	[__cuda___cuda_local_var_72558_8_r_j_1228+8], %f6;
	.loc	18	25	0
	sub.f32 	%f7, %f1, %f4;
	.loc	17	479	0
	mov.f32 	%f8, 0f3f800000;     	// 1
	mov.s32 	%r3, 2;
$Lt_0_10754:
 //<loop> Loop body line 480
	.loc	17	480	0
	mul.f32 	%f9, %f7, %f8;
	and.b32 	%r4, %r3, 1;
	neg.s32 	%r5, %r4;
	slct.f32.s32 	%f10, %f8, %f9, %r5;
	mov.f32 	%f8, %f10;
	.loc	17	482	0
	shr.u32 	%r3, %r3, 1;
	mov.u32 	%r6, 0;
	setp.ne.u32 	%p1, %r3, %r6;
	@%p1 bra 	$Lt_0_15618;
	bra.uni 	$LDWendi__Z8_Pow_intIfET_S0_i_209_5;
$Lt_0_15618:
 //<loop> Part of loop body line 480, head labeled $Lt_0_10754
	.loc	17	479	0
	mul.f32 	%f7, %f7, %f7;
	bra.uni 	$Lt_0_10754;
$LDWendi__Z8_Pow_intIfET_S0_i_209_5:
	.loc	18	25	0
	sub.f32 	%f11, %f2, %f5;
	.loc	17	479	0
	mov.f32 	%f8, 0f3f800000;     	// 1
	mov.s32 	%r3, 2;
$Lt_0_12034:
 //<loop> Loop body line 480
	.loc	17	480	0
	mul.f32 	%f12, %f11, %f8;
	and.b32 	%r7, %r3, 1;
	neg.s32 	%r8, %r7;
	slct.f32.s32 	%f13, %f8, %f12, %r8;
	mov.f32 	%f8, %f13;
	.loc	17	482	0
	shr.u32 	%r3, %r3, 1;
	mov.u32 	%r9, 0;
	setp.ne.u32 	%p2, %r3, %r9;
	@%p2 bra 	$Lt_0_16130;
	bra.uni 	$LDWendi__Z8_Pow_intIfET_S0_i_209_3;
$Lt_0_16130:
 //<loop> Part of loop body line 480, head labeled $Lt_0_12034
	.loc	17	479	0
	mul.f32 	%f11, %f11, %f11;
	bra.uni 	$Lt_0_12034;
$LDWendi__Z8_Pow_intIfET_S0_i_209_3:
	.loc	18	25	0
	sub.f32 	%f14, %f3, %f6;
	.loc	17	479	0
	mov.f32 	%f8, 0f3f800000;     	// 1
	mov.s32 	%r3, 2;
$Lt_0_13314:
 //<loop> Loop body line 480
	.loc	17	480	0
	mul.f32 	%f15, %f14, %f8;
	and.b32 	%r10, %r3, 1;
	neg.s32 	%r11, %r10;
	slct.f32.s32 	%f8, %f8, %f15, %r11;
	.loc	17	482	0
	shr.u32 	%r3, %r3, 1;
	mov.u32 	%r12, 0;
	setp.ne.u32 	%p3, %r3, %r12;
	@%p3 bra 	$Lt_0_16642;
	bra.uni 	$LDWendi__Z8_Pow_intIfET_S0_i_209_1;
$Lt_0_16642:
 //<loop> Part of loop body line 480, head labeled $Lt_0_13314
	.loc	17	479	0
	mul.f32 	%f14, %f14, %f14;
	bra.uni 	$Lt_0_13314;
$LDWendi__Z8_Pow_intIfET_S0_i_209_1:
	.loc	18	25	0
	mov.u64 	%rd8, __cuda___cuda_local_var_72557_8_r_i_016;
	mov.u64 	%rd9, __cuda___cuda_local_var_72558_8_r_j_1228;
	.loc	18	35	0
	cvt.s32.u16 	%r13, %tid.x;
	cvt.s64.s32 	%rd10, %r13;
	mul.wide.s32 	%rd11, %r13, 4;
	add.u64 	%rd12, %rd11, %rd8;
	ld.local.f32 	%f16, [%rd12+0];
	add.u64 	%rd13, %rd11, %rd9;
	ld.local.f32 	%f17, [%rd13+0];
	sub.f32 	%f18, %f16, %f17;
	.loc	18	36	0
	cvt.s32.u16 	%r14, %tid.y;
	cvt.s64.s32 	%rd14, %r14;
	mul.wide.s32 	%rd15, %r14, 4;
	add.u64 	%rd16, %rd15, %rd8;
	ld.local.f32 	%f19, [%rd16+0];
	add.u64 	%rd17, %rd15, %rd9;
	ld.local.f32 	%f20, [%rd17+0];
	sub.f32 	%f21, %f19, %f20;
	add.f32 	%f22, %f13, %f10;
	add.f32 	%f23, %f22, %f8;
	sqrt.approx.f32 	%f24, %f23;
	abs.f32 	%f25, %f24;
	mov.f32 	%f26, 0f34000000;    	// 1.19209e-007
	setp.lt.f32 	%p4, %f25, %f26;
	@!%p4 bra 	$Lt_0_17410;
	.loc	18	40	0
	mov.f32 	%f27, 0f00000000;    	// 0
	bra.uni 	$Lt_0_17154;
$Lt_0_17410:
	mov.f32 	%f28, 0f40400000;    	// 3
	mul.f32 	%f29, %f18, %f28;
	div.full.f32 	%f30, %f29, %f24;
	mul.f32 	%f31, %f30, %f21;
	div.full.f32 	%f32, %f31, %f24;
	mov.f32 	%f33, 0fbf800000;    	// -1
	add.f32 	%f34, %f32, %f33;
	setp.eq.s32 	%p5, %r14, %r13;
	selp.f32 	%f35, %f34, %f32, %p5;
	mul.f32 	%f36, %f24, %f24;
	mul.f32 	%f37, %f24, %f36;
	div.full.f32 	%f27, %f35, %f37;
$Lt_0_17154:
	cvt.u32.u16 	%r15, %ntid.x;
	cvt.u32.u16 	%r16, %ntid.y;
	mul.lo.u32 	%r17, %r16, %r15;
	ld.param.u64 	%rd18, [__cudaparm__Z5fillUPvS__u_data];
	mul.lo.u32 	%r18, %r13, %r15;
	add.u32 	%r19, %r14, %r18;
	mul.lo.s32 	%r20, %r2, %r17;
	cvt.u32.u16 	%r21, %nctaid.x;
	mul.lo.u32 	%r22, %r21, %r17;
	mul.lo.u32 	%r23, %r1, %r22;
	add.u32 	%r24, %r20, %r23;
	add.u32 	%r25, %r19, %r24;
	cvt.u64.u32 	%rd19, %r25;
	mul.wide.u32 	%rd20, %r25, 4;
	add.u64 	%rd21, %rd18, %rd20;
	st.global.f32 	[%rd21+0], %f27;
	.loc	18	47	0
	exit;
$LDWend__Z5fillUPvS_:
	} // _Z5fillUPvS_

	.entry _Z6calc_HPvS_S_ (
		.param .u64 __cudaparm__Z6calc_HPvS_S__h,
		.param .u64 __cudaparm__Z6calc_HPvS_S__s,
		.param .u64 __cudaparm__Z6calc_HPvS_S__u)
	{
	.reg .u32 %r<16>;
	.reg .u64 %rd<14>;
	.reg .f32 %f<34>;
	.reg .pred %p<4>;
	.loc	18	52	0
$LDWbegin__Z6calc_HPvS_S_:
	.loc	18	62	0
	cvt.s32.u16 	%r1, %tid.x;
	add.s32 	%r2, %r1, 1;
	mov.u32 	%r3, 255;
	setp.gt.s32 	%p1, %r2, %r3;
	@%p1 bra 	$Lt_1_1282;
	mov.s32 	%r4, 255;
	sub.s32 	%r5, %r4, %r1;
	mul.lo.s32 	%r6, %r1, 771;
	mul.lo.s32 	%r7, %r2, 3;
	mul24.lo.s32 	%r8, %r1, 3;
	sub.s32 	%r9, %r7, %r8;
	mov.s32 	%r10, 768;
	sub.s32 	%r11, %r10, %r8;
	ld.param.u64 	%rd1, [__cudaparm__Z6calc_HPvS_S__h];
	cvt.s64.s32 	%rd2, %r1;
	mul.wide.s32 	%rd3, %r1, 12;
	add.u64 	%rd4, %rd1, %rd3;
	ld.param.u64 	%rd5, [__cudaparm__Z6calc_HPvS_S__s];
	cvt.s64.s32 	%rd6, %r2;
	mul.wide.s32 	%rd7, %r2, 12;
	add.u64 	%rd8, %rd5, %rd7;
	add.s32 	%r12, %r6, %r9;
	add.s32 	%r13, %r6, %r11;
	ld.global.f32 	%f1, [%rd4+8];
	ld.param.u64 	%rd9, [__cudaparm__Z6calc_HPvS_S__u];
	cvt.s64.s32 	%rd10, %r12;
	mul.wide.s32 	%rd11, %r12, 12;
	add.u64 	%rd12, %rd9, %rd11;
	mov.s32 	%r14, %r5;
$Lt_1_1794:
 //<loop> Loop body line 62, nesting depth: 1, estimated iterations: unknown
	.loc	18	64	0
	ld.global.f32 	%f2, [%rd4+0];
	ld.global.f32 	%f3, [%rd8+4];
	ld.global.f32 	%f4, [%rd12+4];
	mul.f32 	%f5, %f3, %f4;
	ld.global.f32 	%f6, [%rd8+0];
	ld.global.f32 	%f7, [%rd12+0];
	mad.f32 	%f8, %f6, %f7, %f5;
	ld.global.f32 	%f9, [%rd8+8];
	ld.global.f32 	%f10, [%rd12+8];
	mad.f32 	%f11, %f9, %f10, %f8;
	add.f32 	%f12, %f2, %f11;
	st.global.f32 	[%rd4+0], %f12;
	.loc	18	66	0
	ld.global.f32 	%f13, [%rd4+4];
	ld.global.f32 	%f14, [%rd8+4];
	ld.global.f32 	%f15, [%rd12+16];
	mul.f32 	%f16, %f14, %f15;
	ld.global.f32 	%f17, [%rd8+0];
	ld.global.f32 	%f18, [%rd12+12];
	mad.f32 	%f19, %f17, %f18, %f16;
	ld.global.f32 	%f20, [%rd8+8];
	ld.global.f32 	%f21, [%rd12+20];
	mad.f32 	%f22, %f20, %f21, %f19;
	add.f32 	%f23, %f13, %f22;
	st.global.f32 	[%rd4+4], %f23;
	.loc	18	68	0
	ld.global.f32 	%f24, [%rd8+4];
	ld.global.f32 	%f25, [%rd12+28];
	mul.f32 	%f26, %f24, %f25;
	ld.global.f32 	%f27, [%rd8+0];
	ld.global.f32 	%f28, [%rd12+24];
	mad.f32 	%f29, %f27, %f28, %f26;
	ld.global.f32 	%f30, [%rd8+8];
	ld.global.f32 	%f31, [%rd12+32];
	mad.f32 	%f32, %f30, %f31, %f29;
	add.f32 	%f1, %f1, %f32;
	st.global.f32 	[%rd4+8], %f1;
	.loc	18	62	0
	add.s32 	%r12, %r12, 3;
	add.u64 	%rd12, %rd12, 36;
	add.u64 	%rd8, %rd8, 12;
	setp.ne.s32 	%p2, %r12, %r13;
	@%p2 bra 	$Lt_1_1794;
$Lt_1_1282:
	.loc	18	72	0
	exit;
$LDWend__Z6calc_HPvS_S_:
	} // _Z6calc_HPvS_S_

	.entry _Z6calc_EPvS_S_ (
		.param .u64 __cudaparm__Z6calc_EPvS_S__h,
		.param .u64 __cudaparm__Z6calc_EPvS_S__s,
		.param .u64 __cudaparm__Z6calc_EPvS_S__e)
	{
	.reg .u32 %r<14>;
	.reg .u64 %rd<19>;
	.reg .f32 %f<16>;
	.reg .pred %p<6>;
	.loc	18	75	0
$LDWbegin__Z6calc_EPvS_S_:
	mov.u64 	%rd1, tmp;
	.loc	18	86	0
	cvt.u32.u16 	%r1, %ntid.x;
	cvt.u32.u16 	%r2, %ctaid.x;
	cvt.s32.u16 	%r3, %tid.x;
	cvt.s64.s32 	%rd2, %r3;
	mul.wide.s32 	%rd3, %r3, 4;
	add.u64 	%rd4, %rd1, %rd3;
	mul.lo.u32 	%r4, %r1, %r2;
	add.u32 	%r5, %r3, %r4;
	cvt.s64.s32 	%rd5, %r5;
	mul.wide.s32 	%rd6, %r5, 12;
	ld.param.u64 	%rd7, [__cudaparm__Z6calc_EPvS_S__h];
	add.u64 	%rd8, %rd7, %rd6;
	ld.param.u64 	%rd9, [__cudaparm__Z6calc_EPvS_S__s];
	add.u64 	%rd10, %rd9, %rd6;
	ld.global.f32 	%f1, [%rd8+4];
	ld.global.f32 	%f2, [%rd10+4];
	mul.f32 	%f3, %f1, %f2;
	ld.global.f32 	%f4, [%rd8+0];
	ld.global.f32 	%f5, [%rd10+0];
	mad.f32 	%f6, %f4, %f5, %f3;
	ld.global.f32 	%f7, [%rd8+8];
	ld.global.f32 	%f8, [%rd10+8];
	mad.f32 	%f9, %f7, %f8, %f6;
	neg.f32 	%f10, %f9;
	st.shared.f32 	[%rd4+0], %f10;
	.loc	18	88	0
	bar.sync 	0;
	mov.u32 	%r6, 1;
	setp.le.u32 	%p1, %r1, %r6;
	@%p1 bra 	$Lt_2_2818;
	mov.s32 	%r7, 1;
$Lt_2_3330:
 //<loop> Loop body line 88
	mul.lo.s32 	%r8, %r7, 2;
	rem.s32 	%r9, %r3, %r8;
	mov.u32 	%r10, 0;
	setp.ne.s32 	%p2, %r9, %r10;
	@%p2 bra 	$Lt_2_3586;
 //<loop> Part of loop body line 88, head labeled $Lt_2_3330
	.loc	18	93	0
	ld.shared.f32 	%f11, [%rd4+0];
	add.s32 	%r11, %r7, %r3;
	cvt.s64.s32 	%rd11, %r11;
	mul.wide.s32 	%rd12, %r11, 4;
	add.u64 	%rd13, %rd1, %rd12;
	ld.shared.f32 	%f12, [%rd13+0];
	add.f32 	%f13, %f11, %f12;
	st.shared.f32 	[%rd4+0], %f13;
$Lt_2_3586:
 //<loop> Part of loop body line 88, head labeled $Lt_2_3330
	.loc	18	95	0
	bar.sync 	0;
	.loc	18	90	0
	mov.s32 	%r7, %r8;
	setp.lt.u32 	%p3, %r8, %r1;
	@%p3 bra 	$Lt_2_3330;
$Lt_2_2818:
	mov.u32 	%r12, 0;
	setp.ne.s32 	%p4, %r3, %r12;
	@%p4 bra 	$Lt_2_4354;
	.loc	18	98	0
	ld.shared.f32 	%f14, [tmp+0];
	ld.param.u64 	%rd14, [__cudaparm__Z6calc_EPvS_S__e];
	cvt.u64.u32 	%rd15, %r2;
	mul.wide.u32 	%rd16, %r2, 4;
	add.u64 	%rd17, %rd14, %rd16;
	st.global.f32 	[%rd17+0], %f14;
$Lt_2_4354:
	.loc	18	100	0
	exit;
$LDWend__Z6calc_EPvS_S_:
	} // _Z6calc_EPvS_S_

	.entry _Z11calc_full_EPvS_S_ (
		.param .u64 __cudaparm__Z11calc_full_EPvS_S__u,
		.param .u64 __cudaparm__Z11calc_full_EPvS_S__s,
		.param .u64 __cudaparm__Z11calc_full_EPvS_S__e)
	{
	.reg .u32 %r<16>;
	.reg .u64 %rd<20>;
	.reg .f32 %f<49>;
	.reg .pred %p<8>;
	.loc	18	104	0
$LDWbegin__Z11calc_full_EPvS_S_:
	mov.u64 	%rd1, tmp2;
	.loc	18	114	0
	cvt.s32.u16 	%r1, %tid.x;
	cvt.s64.s32 	%rd2, %r1;
	mul.wide.s32 	%rd3, %r1, 4;
	add.u64 	%rd4, %rd1, %rd3;
	mov.f32 	%f1, 0f00000000;     	// 0
	mov.f32 	%f2, 0f00000000;     	// 0
	st.shared.f32 	[%rd4+0], %f2;
	mov.s32 	%r2, 0;
	mov.s32 	%r3, 0;
$Lt_3_4866:
 //<loop> Loop body line 114, nesting depth: 1, iterations: 256
	.loc	18	118	0
	setp.eq.s32 	%p1, %r2, %r1;
	@%p1 bra 	$Lt_3_258;
 //<loop> Part of loop body line 114, head labeled $Lt_3_4866
	.loc	18	119	0
	ld.param.u64 	%rd5, [__cudaparm__Z11calc_full_EPvS_S__s];
	mul.lo.u64 	%rd6, %rd2, 12;
	add.u64 	%rd7, %rd5, %rd6;
	cvt.s64.s32 	%rd8, %r3;
	mul.wide.s32 	%rd9, %r3, 12;
	add.u64 	%rd10, %rd5, %rd9;
	ld.global.f32 	%f3, [%rd7+0];
	ld.global.f32 	%f4, [%rd7+4];
	ld.global.f32 	%f5, [%rd7+8];
	ld.global.f32 	%f6, [%rd10+4];
	ld.global.f32 	%f7, [%rd10+0];
	ld.global.f32 	%f8, [%rd10+8];
	ld.param.u64 	%rd11, [__cudaparm__Z11calc_full_EPvS_S__u];
	mul.lo.s32 	%r4, %r1, 768;
	add.s32 	%r5, %r2, %r4;
	cvt.s64.s32 	%rd12, %r5;
	mul.wide.s32 	%rd13, %r5, 12;
	add.u64 	%rd14, %rd11, %rd13;
	ld.global.f32 	%f9, [%rd14+4];
	mul.f32 	%f10, %f9, %f6;
	mul.f32 	%f11, %f3, %f10;
	ld.global.f32 	%f12, [%rd14+0];
	mul.f32 	%f13, %f12, %f7;
	mul.f32 	%f14, %f3, %f13;
	sub.f32 	%f15, %f14, %f11;
	ld.global.f32 	%f16, [%rd14+8];
	mul.f32 	%f17, %f16, %f8;
	mul.f32 	%f18, %f3, %f17;
	sub.f32 	%f19, %f15, %f18;
	ld.global.f32 	%f20, [%rd14+12];
	mul.f32 	%f21, %f20, %f7;
	mul.f32 	%f22, %f4, %f21;
	sub.f32 	%f23, %f19, %f22;
	ld.global.f32 	%f24, [%rd14+16];
	mul.f32 	%f25, %f24, %f6;
	mul.f32 	%f26, %f4, %f25;
	sub.f32 	%f27, %f23, %f26;
	ld.global.f32 	%f28, [%rd14+20];
	mul.f32 	%f29, %f28, %f8;
	mul.f32 	%f30, %f4, %f29;
	sub.f32 	%f31, %f27, %f30;
	ld.global.f32 	%f32, [%rd14+24];
	mul.f32 	%f33, %f32, %f7;
	mul.f32 	%f34, %f5, %f33;
	sub.f32 	%f35, %f31, %f34;
	ld.global.f32 	%f36, [%rd14+28];
	mul.f32 	%f37, %f36, %f6;
	mul.f32 	%f38, %f5, %f37;
	sub.f32 	%f39, %f35, %f38;
	ld.global.f32 	%f40, [%rd14+32];
	mul.f32 	%f41, %f40, %f8;
	mul.f32 	%f42, %f5, %f41;
	sub.f32 	%f43, %f39, %f42;
	sub.f32 	%f1, %f1, %f43;
	st.shared.f32 	[%rd4+0], %f1;
$Lt_3_258:
 //<loop> Part of loop body line 114, head labeled $Lt_3_4866
	.loc	18	116	0
	add.s32 	%r3, %r3, 1;
	add.s32 	%r2, %r2, 3;
	mov.u32 	%r6, 767;
	setp.le.s32 	%p2, %r2, %r6;
	@%p2 bra 	$Lt_3_4866;
	.loc	18	134	0
	bar.sync 	0;
	cvt.u32.u16 	%r7, %ntid.x;
	mov.u32 	%r8, 1;
	setp.le.u32 	%p3, %r7, %r8;
	@%p3 bra 	$Lt_3_5378;
	mov.s32 	%r9, 1;
$Lt_3_5890:
 //<loop> Loop body line 134
	mul.lo.s32 	%r10, %r9, 2;
	rem.s32 	%r11, %r1, %r10;
	mov.u32 	%r12, 0;
	setp.ne.s32 	%p4, %r11, %r12;
	@%p4 bra 	$Lt_3_6146;
 //<loop> Part of loop body line 134, head labeled $Lt_3_5890
	.loc	18	137	0
	ld.shared.f32 	%f44, [%rd4+0];
	add.s32 	%r13, %r9, %r1;
	cvt.s64.s32 	%rd15, %r13;
	mul.wide.s32 	%rd16, %r13, 4;
	add.u64 	%rd17, %rd1, %rd16;
	ld.shared.f32 	%f45, [%rd17+0];
	add.f32 	%f46, %f44, %f45;
	st.shared.f32 	[%rd4+0], %f46;
$Lt_3_6146:
 //<loop> Part of loop body line 134, head labeled $Lt_3_5890
	.loc	18	141	0
	bar.sync 	0;
	.loc	18	135	0
	mov.s32 	%r9, %r10;
	setp.lt.u32 	%p5, %r10, %r7;
	@%p5 bra 	$Lt_3_5890;
$Lt_3_5378:
	mov.u32 	%r14, 0;
	setp.ne.s32 	%p6, %r1, %r14;
	@%p6 bra 	$Lt_3_6914;
	.loc	18	144	0
	ld.shared.f32 	%f47, [tmp2+0];
	ld.param.u64 	%rd18, [__cudaparm__Z11calc_full_EPvS_S__e];
	st.global.f32 	[%rd18+4], %f47;
$Lt_3_6914:
	.loc	18	147	0
	exit;
$LDWend__Z11calc_full_EPvS_S_:
	} // _Z11calc_full_EPvS_S_



// ===== COMPILED SASS (sm_100) =====

	.target	sm_100

	.elftype	@"ET_EXEC"


//--------------------- .note.nv.tkinfo           --------------------------
	.section	.note.nv.tkinfo,"",@"SHT_NOTE"
	.sectionflags	@"SHF_NOTE_NV_TKINFO"
	.tkinfo
        /*0018*/ 	.word	0x00000002
        /*0030*/ 	.string	""
        /*0030*/ 	.string	"ptxas"
        /*0030*/ 	.string	"Cuda compilation tools, release 13.0, V13.0.88"
        /*0030*/ 	.string	"Build cuda_13.0.r13.0/compiler.36424714_0"
        /*0030*/ 	.string	"-arch sm_100 "



//--------------------- .note.nv.cuinfo           --------------------------
	.section	.note.nv.cuinfo,"",@"SHT_NOTE"
	.sectionflags	@"SHF_NOTE_NV_CUINFO"
        /*0018*/ 	.short	0x0002
        /*001a*/ 	.short	0x000b
        /*001c*/ 	.short	0x0082
	.zero		2


//--------------------- .nv.info                  --------------------------
	.section	.nv.info,"",@"SHT_CUDA_INFO"
	.align	4


	//----- nvinfo : EIATTR_REGCOUNT
	.align		4
        /*0000*/ 	.byte	0x04, 0x2f
        /*0002*/ 	.short	(.L_5 - .L_4)
	.align		4
.L_4:
        /*0004*/ 	.word	index@(_Z5fillUPvS_)
        /*0008*/ 	.word	0x00000015


	//----- nvinfo : EIATTR_FRAME_SIZE
	.align		4
.L_5:
        /*000c*/ 	.byte	0x04, 0x11
        /*000e*/ 	.short	(.L_7 - .L_6)
	.align		4
.L_6:
        /*0010*/ 	.word	index@(_Z5fillUPvS_)
        /*0014*/ 	.word	0x00000000


	//----- nvinfo : EIATTR_REGCOUNT
	.align		4
.L_7:
        /*0018*/ 	.byte	0x04, 0x2f
        /*001a*/ 	.short	(.L_9 - .L_8)
	.align		4
.L_8:
        /*001c*/ 	.word	index@(_Z6calc_HPvS_S_)
        /*0020*/ 	.word	0x00000016


	//----- nvinfo : EIATTR_FRAME_SIZE
	.align		4
.L_9:
        /*0024*/ 	.byte	0x04, 0x11
        /*0026*/ 	.short	(.L_11 - .L_10)
	.align		4
.L_10:
        /*0028*/ 	.word	index@(_Z6calc_HPvS_S_)
        /*002c*/ 	.word	0x00000000


	//----- nvinfo : EIATTR_REGCOUNT
	.align		4
.L_11:
        /*0030*/ 	.byte	0x04, 0x2f
        /*0032*/ 	.short	(.L_13 - .L_12)
	.align		4
.L_12:
        /*0034*/ 	.word	index@(_Z6calc_EPvS_S_)
        /*0038*/ 	.word	0x00000010


	//----- nvinfo : EIATTR_FRAME_SIZE
	.align		4
.L_13:
        /*003c*/ 	.byte	0x04, 0x11
        /*003e*/ 	.short	(.L_15 - .L_14)
	.align		4
.L_14:
        /*0040*/ 	.word	index@(_Z6calc_EPvS_S_)
        /*0044*/ 	.word	0x00000000


	//----- nvinfo : EIATTR_REGCOUNT
	.align		4
.L_15:
        /*0048*/ 	.byte	0x04, 0x2f
        /*004a*/ 	.short	(.L_17 - .L_16)
	.align		4
.L_16:
        /*004c*/ 	.word	index@(_Z11calc_full_EPvS_S_)
        /*0050*/ 	.word	0x00000020


	//----- nvinfo : EIATTR_FRAME_SIZE
	.align		4
.L_17:
        /*0054*/ 	.byte	0x04, 0x11
        /*0056*/ 	.short	(.L_19 - .L_18)
	.align		4
.L_18:
        /*0058*/ 	.word	index@(_Z11calc_full_EPvS_S_)
        /*005c*/ 	.word	0x00000000


	//----- nvinfo : EIATTR_MIN_STACK_SIZE
	.align		4
.L_19:
        /*0060*/ 	.byte	0x04, 0x12
        /*0062*/ 	.short	(.L_21 - .L_20)
	.align		4
.L_20:
        /*0064*/ 	.word	index@(_Z11calc_full_EPvS_S_)
        /*0068*/ 	.word	0x00000000


	//----- nvinfo : EIATTR_MIN_STACK_SIZE
	.align		4
.L_21:
        /*006c*/ 	.byte	0x04, 0x12
        /*006e*/ 	.short	(.L_23 - .L_22)
	.align		4
.L_22:
        /*0070*/ 	.word	index@(_Z6calc_EPvS_S_)
        /*0074*/ 	.word	0x00000000


	//----- nvinfo : EIATTR_MIN_STACK_SIZE
	.align		4
.L_23:
        /*0078*/ 	.byte	0x04, 0x12
        /*007a*/ 	.short	(.L_25 - .L_24)
	.align		4
.L_24:
        /*007c*/ 	.word	index@(_Z6calc_HPvS_S_)
        /*0080*/ 	.word	0x00000000


	//----- nvinfo : EIATTR_MIN_STACK_SIZE
	.align		4
.L_25:
        /*0084*/ 	.byte	0x04, 0x12
        /*0086*/ 	.short	(.L_27 - .L_26)
	.align		4
.L_26:
        /*0088*/ 	.word	index@(_Z5fillUPvS_)
        /*008c*/ 	.word	0x00000000
.L_27:


//--------------------- .nv.compat                --------------------------
	.section	.nv.compat,"",@"SHT_CUDA_COMPAT_INFO"
	.align	4
        /*0000*/ 	.byte	0x02, 0x09, 0x00, 0x00, 0x02, 0x02, 0x01, 0x00, 0x02, 0x05, 0x05, 0x00, 0x03, 0x07, 0x01, 0x01
        /*0010*/ 	.byte	0x02, 0x03, 0x00, 0x00, 0x02, 0x06, 0x01, 0x00, 0x04, 0x0b, 0x08, 0x00, 0x01, 0x00, 0x00, 0x00
        /*0020*/ 	.byte	0x00, 0x00, 0x00, 0x00


//--------------------- .nv.info._Z11calc_full_EPvS_S_ --------------------------
	.section	.nv.info._Z11calc_full_EPvS_S_,"",@"SHT_CUDA_INFO"
	.sectionflags	@""
	.align	4


	//----- nvinfo : EIATTR_CUDA_API_VERSION
	.align		4
        /*0000*/ 	.byte	0x04, 0x37
        /*0002*/ 	.short	(.L_29 - .L_28)
.L_28:
        /*0004*/ 	.word	0x00000082


	//----- nvinfo : EIATTR_KPARAM_INFO
	.align		4
.L_29:
        /*0008*/ 	.byte	0x04, 0x17
        /*000a*/ 	.short	(.L_31 - .L_30)
.L_30:
        /*000c*/ 	.word	0x00000000
        /*0010*/ 	.short	0x0002
        /*0012*/ 	.short	0x0010
        /*0014*/ 	.byte	0x00, 0xf0, 0x21, 0x00


	//----- nvinfo : EIATTR_KPARAM_INFO
	.align		4
.L_31:
        /*0018*/ 	.byte	0x04, 0x17
        /*001a*/ 	.short	(.L_33 - .L_32)
.L_32:
        /*001c*/ 	.word	0x00000000
        /*0020*/ 	.short	0x0001
        /*0022*/ 	.short	0x0008
        /*0024*/ 	.byte	0x00, 0xf0, 0x21, 0x00


	//----- nvinfo : EIATTR_KPARAM_INFO
	.align		4
.L_33:
        /*0028*/ 	.byte	0x04, 0x17
        /*002a*/ 	.short	(.L_35 - .L_34)
.L_34:
        /*002c*/ 	.word	0x00000000
        /*0030*/ 	.short	0x0000
        /*0032*/ 	.short	0x0000
        /*0034*/ 	.byte	0x00, 0xf0, 0x21, 0x00


	//----- nvinfo : EIATTR_SPARSE_MMA_MASK
	.align		4
.L_35:
        /*0038*/ 	.byte	0x03, 0x50
        /*003a*/ 	.short	0x0000


	//----- nvinfo : EIATTR_MAXREG_COUNT
	.align		4
        /*003c*/ 	.byte	0x03, 0x1b
        /*003e*/ 	.short	0x00ff


	//----- nvinfo : EIATTR_NUM_BARRIERS
	.align		4
        /*0040*/ 	.byte	0x02, 0x4c
        /*0042*/ 	.byte	0x01
	.zero		1


	//----- nvinfo : EIATTR_MERCURY_ISA_VERSION
	.align		4
        /*0044*/ 	.byte	0x03, 0x5f
        /*0046*/ 	.short	0x0101


	//----- nvinfo : EIATTR_VRC_CTA_INIT_COUNT
	.align		4
        /*0048*/ 	.byte	0x02, 0x4a
	.zero		1
	.zero		1


	//----- nvinfo : EIATTR_EXIT_INSTR_OFFSETS
	.align		4
        /*004c*/ 	.byte	0x04, 0x1c
        /*004e*/ 	.short	(.L_37 - .L_36)


	//   ....[0]....
.L_36:
        /*0050*/ 	.word	0x00000690


	//   ....[1]....
        /*0054*/ 	.word	0x00000700


	//----- nvinfo : EIATTR_CRS_STACK_SIZE
	.align		4
.L_37:
        /*0058*/ 	.byte	0x04, 0x1e
        /*005a*/ 	.short	(.L_39 - .L_38)
.L_38:
        /*005c*/ 	.word	0x00000000


	//----- nvinfo : EIATTR_CBANK_PARAM_SIZE
	.align		4
.L_39:
        /*0060*/ 	.byte	0x03, 0x19
        /*0062*/ 	.short	0x0018


	//----- nvinfo : EIATTR_PARAM_CBANK
	.align		4
        /*0064*/ 	.byte	0x04, 0x0a
        /*0066*/ 	.short	(.L_41 - .L_40)
	.align		4
.L_40:
        /*0068*/ 	.word	index@(.nv.constant0._Z11calc_full_EPvS_S_)
        /*006c*/ 	.short	0x0380
        /*006e*/ 	.short	0x0018


	//----- nvinfo : EIATTR_SW_WAR
	.align		4
.L_41:
        /*0070*/ 	.byte	0x04, 0x36
        /*0072*/ 	.short	(.L_43 - .L_42)
.L_42:
        /*0074*/ 	.word	0x00000008
.L_43:


//--------------------- .nv.info._Z6calc_EPvS_S_  --------------------------
	.section	.nv.info._Z6calc_EPvS_S_,"",@"SHT_CUDA_INFO"
	.sectionflags	@""
	.align	4


	//----- nvinfo : EIATTR_CUDA_API_VERSION
	.align		4
        /*0000*/ 	.byte	0x04, 0x37
        /*0002*/ 	.short	(.L_45 - .L_44)
.L_44:
        /*0004*/ 	.word	0x00000082


	//----- nvinfo : EIATTR_KPARAM_INFO
	.align		4
.L_45:
        /*0008*/ 	.byte	0x04, 0x17
        /*000a*/ 	.short	(.L_47 - .L_46)
.L_46:
        /*000c*/ 	.word	0x00000000
        /*0010*/ 	.short	0x0002
        /*0012*/ 	.short	0x0010
        /*0014*/ 	.byte	0x00, 0xf0, 0x21, 0x00


	//----- nvinfo : EIATTR_KPARAM_INFO
	.align		4
.L_47:
        /*0018*/ 	.byte	0x04, 0x17
        /*001a*/ 	.short	(.L_49 - .L_48)
.L_48:
        /*001c*/ 	.word	0x00000000
        /*0020*/ 	.short	0x0001
        /*0022*/ 	.short	0x0008
        /*0024*/ 	.byte	0x00, 0xf0, 0x21, 0x00


	//----- nvinfo : EIATTR_KPARAM_INFO
	.align		4
.L_49:
        /*0028*/ 	.byte	0x04, 0x17
        /*002a*/ 	.short	(.L_51 - .L_50)
.L_50:
        /*002c*/ 	.word	0x00000000
        /*0030*/ 	.short	0x0000
        /*0032*/ 	.short	0x0000
        /*0034*/ 	.byte	0x00, 0xf0, 0x21, 0x00


	//----- nvinfo : EIATTR_SPARSE_MMA_MASK
	.align		4
.L_51:
        /*0038*/ 	.byte	0x03, 0x50
        /*003a*/ 	.short	0x0000


	//----- nvinfo : EIATTR_MAXREG_COUNT
	.align		4
        /*003c*/ 	.byte	0x03, 0x1b
        /*003e*/ 	.short	0x00ff


	//----- nvinfo : EIATTR_NUM_BARRIERS
	.align		4
        /*0040*/ 	.byte	0x02, 0x4c
        /*0042*/ 	.byte	0x01
	.zero		1


	//----- nvinfo : EIATTR_MERCURY_ISA_VERSION
	.align		4
        /*0044*/ 	.byte	0x03, 0x5f
        /*0046*/ 	.short	0x0101


	//----- nvinfo : EIATTR_VRC_CTA_INIT_COUNT
	.align		4
        /*0048*/ 	.byte	0x02, 0x4a
	.zero		1
	.zero		1


	//----- nvinfo : EIATTR_EXIT_INSTR_OFFSETS
	.align		4
        /*004c*/ 	.byte	0x04, 0x1c
        /*004e*/ 	.short	(.L_53 - .L_52)


	//   ....[0]....
.L_52:
        /*0050*/ 	.word	0x00000440


	//   ....[1]....
        /*0054*/ 	.word	0x000004c0


	//----- nvinfo : EIATTR_CBANK_PARAM_SIZE
	.align		4
.L_53:
        /*0058*/ 	.byte	0x03, 0x19
        /*005a*/ 	.short	0x0018


	//----- nvinfo : EIATTR_PARAM_CBANK
	.align		4
        /*005c*/ 	.byte	0x04, 0x0a
        /*005e*/ 	.short	(.L_55 - .L_54)
	.align		4
.L_54:
        /*0060*/ 	.word	index@(.nv.constant0._Z6calc_EPvS_S_)
        /*0064*/ 	.short	0x0380
        /*0066*/ 	.short	0x0018


	//----- nvinfo : EIATTR_SW_WAR
	.align		4
.L_55:
        /*0068*/ 	.byte	0x04, 0x36
        /*006a*/ 	.short	(.L_57 - .L_56)
.L_56:
        /*006c*/ 	.word	0x00000008
.L_57:


//--------------------- .nv.info._Z6calc_HPvS_S_  --------------------------
	.section	.nv.info._Z6calc_HPvS_S_,"",@"SHT_CUDA_INFO"
	.sectionflags	@""
	.align	4


	//----- nvinfo : EIATTR_CUDA_API_VERSION
	.align		4
        /*0000*/ 	.byte	0x04, 0x37
        /*0002*/ 	.short	(.L_59 - .L_58)
.L_58:
        /*0004*/ 	.word	0x00000082


	//----- nvinfo : EIATTR_KPARAM_INFO
	.align		4
.L_59:
        /*0008*/ 	.byte	0x04, 0x17
        /*000a*/ 	.short	(.L_61 - .L_60)
.L_60:
        /*000c*/ 	.word	0x00000000
        /*0010*/ 	.short	0x0002
        /*0012*/ 	.short	0x0010
        /*0014*/ 	.byte	0x00, 0xf0, 0x21, 0x00


	//----- nvinfo : EIATTR_KPARAM_INFO
	.align		4
.L_61:
        /*0018*/ 	.byte	0x04, 0x17
        /*001a*/ 	.short	(.L_63 - .L_62)
.L_62:
        /*001c*/ 	.word	0x00000000
        /*0020*/ 	.short	0x0001
        /*0022*/ 	.short	0x0008
        /*0024*/ 	.byte	0x00, 0xf0, 0x21, 0x00


	//----- nvinfo : EIATTR_KPARAM_INFO
	.align		4
.L_63:
        /*0028*/ 	.byte	0x04, 0x17
        /*002a*/ 	.short	(.L_65 - .L_64)
.L_64:
        /*002c*/ 	.word	0x00000000
        /*0030*/ 	.short	0x0000
        /*0032*/ 	.short	0x0000
        /*0034*/ 	.byte	0x00, 0xf0, 0x21, 0x00


	//----- nvinfo : EIATTR_SPARSE_MMA_MASK
	.align		4
.L_65:
        /*0038*/ 	.byte	0x03, 0x50
        /*003a*/ 	.short	0x0000


	//----- nvinfo : EIATTR_MAXREG_COUNT
	.align		4
        /*003c*/ 	.byte	0x03, 0x1b
        /*003e*/ 	.short	0x00ff


	//----- nvinfo : EIATTR_MERCURY_ISA_VERSION
	.align		4
        /*0040*/ 	.byte	0x03, 0x5f
        /*0042*/ 	.short	0x0101


	//----- nvinfo : EIATTR_VRC_CTA_INIT_COUNT
	.align		4
        /*0044*/ 	.byte	0x02, 0x4a
	.zero		1
	.zero		1


	//----- nvinfo : EIATTR_EXIT_INSTR_OFFSETS
	.align		4
        /*0048*/ 	.byte	0x04, 0x1c
        /*004a*/ 	.short	(.L_67 - .L_66)


	//   ....[0]....
.L_66:
        /*004c*/ 	.word	0x00000050


	//   ....[1]....
        /*0050*/ 	.word	0x00000400


	//----- nvinfo : EIATTR_CRS_STACK_SIZE
	.align		4
.L_67:
        /*0054*/ 	.byte	0x04, 0x1e
        /*0056*/ 	.short	(.L_69 - .L_68)
.L_68:
        /*0058*/ 	.word	0x00000000


	//----- nvinfo : EIATTR_CBANK_PARAM_SIZE
	.align		4
.L_69:
        /*005c*/ 	.byte	0x03, 0x19
        /*005e*/ 	.short	0x0018


	//----- nvinfo : EIATTR_PARAM_CBANK
	.align		4
        /*0060*/ 	.byte	0x04, 0x0a
        /*0062*/ 	.short	(.L_71 - .L_70)
	.align		4
.L_70:
        /*0064*/ 	.word	index@(.nv.constant0._Z6calc_HPvS_S_)
        /*0068*/ 	.short	0x0380
        /*006a*/ 	.short	0x0018


	//----- nvinfo : EIATTR_SW_WAR
	.align		4
.L_71:
        /*006c*/ 	.byte	0x04, 0x36
        /*006e*/ 	.short	(.L_73 - .L_72)
.L_72:
        /*0070*/ 	.word	0x00000008
.L_73:


//--------------------- .nv.info._Z5fillUPvS_     --------------------------
	.section	.nv.info._Z5fillUPvS_,"",@"SHT_CUDA_INFO"
	.sectionflags	@""
	.align	4


	//----- nvinfo : EIATTR_CUDA_API_VERSION
	.align		4
        /*0000*/ 	.byte	0x04, 0x37
        /*0002*/ 	.short	(.L_75 - .L_74)
.L_74:
        /*0004*/ 	.word	0x00000082


	//----- nvinfo : EIATTR_KPARAM_INFO
	.align		4
.L_75:
        /*0008*/ 	.byte	0x04, 0x17
        /*000a*/ 	.short	(.L_77 - .L_76)
.L_76:
        /*000c*/ 	.word	0x00000000
        /*0010*/ 	.short	0x0001
        /*0012*/ 	.short	0x0008
        /*0014*/ 	.byte	0x00, 0xf0, 0x21, 0x00


	//----- nvinfo : EIATTR_KPARAM_INFO
	.align		4
.L_77:
        /*0018*/ 	.byte	0x04, 0x17
        /*001a*/ 	.short	(.L_79 - .L_78)
.L_78:
        /*001c*/ 	.word	0x00000000
        /*0020*/ 	.short	0x0000
        /*0022*/ 	.short	0x0000
        /*0024*/ 	.byte	0x00, 0xf0, 0x21, 0x00


	//----- nvinfo : EIATTR_SPARSE_MMA_MASK
	.align		4
.L_79:
        /*0028*/ 	.byte	0x03, 0x50
        /*002a*/ 	.short	0x0000


	//----- nvinfo : EIATTR_MAXREG_COUNT
	.align		4
        /*002c*/ 	.byte	0x03, 0x1b
        /*002e*/ 	.short	0x00ff


	//----- nvinfo : EIATTR_MERCURY_ISA_VERSION
	.align		4
        /*0030*/ 	.byte	0x03, 0x5f
        /*0032*/ 	.short	0x0101


	//----- nvinfo : EIATTR_VRC_CTA_INIT_COUNT
	.align		4
        /*0034*/ 	.byte	0x02, 0x4a
	.zero		1
	.zero		1


	//----- nvinfo : EIATTR_EXIT_INSTR_OFFSETS
	.align		4
        /*0038*/ 	.byte	0x04, 0x1c
        /*003a*/ 	.short	(.L_81 - .L_80)


	//   ....[0]....
.L_80:
        /*003c*/ 	.word	0x00000940


	//----- nvinfo : EIATTR_CBANK_PARAM_SIZE
	.align		4
.L_81:
        /*0040*/ 	.byte	0x03, 0x19
        /*0042*/ 	.short	0x0010


	//----- nvinfo : EIATTR_PARAM_CBANK
	.align		4
        /*0044*/ 	.byte	0x04, 0x0a
        /*0046*/ 	.short	(.L_83 - .L_82)
	.align		4
.L_82:
        /*0048*/ 	.word	index@(.nv.constant0._Z5fillUPvS_)
        /*004c*/ 	.short	0x0380
        /*004e*/ 	.short	0x0010


	//----- nvinfo : EIATTR_SW_WAR
	.align		4
.L_83:
        /*0050*/ 	.byte	0x04, 0x36
        /*0052*/ 	.short	(.L_85 - .L_84)
.L_84:
        /*0054*/ 	.word	0x00000008
.L_85:


//--------------------- .nv.callgraph             --------------------------
	.section	.nv.callgraph,"",@"SHT_CUDA_CALLGRAPH"
	.align	4
	.sectionentsize	8
	.align		4
        /*0000*/ 	.word	0x00000000
	.align		4
        /*0004*/ 	.word	0xffffffff
	.align		4
        /*0008*/ 	.word	0x00000000
	.align		4
        /*000c*/ 	.word	0xfffffffe
	.align		4
        /*0010*/ 	.word	0x00000000
	.align		4
        /*0014*/ 	.word	0xfffffffd
	.align		4
        /*0018*/ 	.word	0x00000000
	.align		4
        /*001c*/ 	.word	0xfffffffc


//--------------------- .nv.constant4             --------------------------
	.section	.nv.constant4,"a",@progbits
	.align	8
	.align		8
.nv.constant4:
        /*0000*/ 	.dword	restrictRules
	.align		8
        /*0008*/ 	.dword	printfBufferPtr


//--------------------- .nv.constant3             --------------------------
	.section	.nv.constant3,"a",@progbits
	.align	8
.nv.constant3:
	.type		globalPrintfBuffer,@object
	.size		globalPrintfBuffer,(printfBufferLength - globalPrintfBuffer)
globalPrintfBuffer:
	.zero		8
	.type		printfBufferLength,@object
	.size		printfBufferLength,(.L_2 - printfBufferLength)
printfBufferLength:
	.zero		4
.L_2:


//--------------------- .text._Z11calc_full_EPvS_S_ --------------------------
	.section	.text._Z11calc_full_EPvS_S_,"ax",@progbits
	.align	128
.text._Z11calc_full_EPvS_S_:
        .type           _Z11calc_full_EPvS_S_,@function
        .size           _Z11calc_full_EPvS_S_,(.L_x_16 - _Z11calc_full_EPvS_S_)
        .other          _Z11calc_full_EPvS_S_,@"STO_CUDA_ENTRY STV_DEFAULT"
_Z11calc_full_EPvS_S_:
[----:B------:R-:W-:Y:S01]  /*0000*/  LDC R1, c[0x0][0x37c] ;  /* 0x0000df00ff017b82 */ /* 0x000fe20000000800 */
[----:B------:R-:W0:Y:S07]  /*0010*/  S2R R13, SR_TID.X ;  /* 0x00000000000d7919 */ /* 0x000e2e0000002100 */
[----:B------:R-:W1:Y:S01]  /*0020*/  S2UR UR5, SR_CgaCtaId ;  /* 0x00000000000579c3 */ /* 0x000e620000008800 */
[----:B------:R-:W-:Y:S01]  /*0030*/  UMOV UR4, 0x400 ;  /* 0x0000040000047882 */ /* 0x000fe20000000000 */
[----:B------:R-:W-:Y:S01]  /*0040*/  HFMA2 R17, -RZ, RZ, 0, 0 ;  /* 0x00000000ff117431 */ /* 0x000fe200000001ff */
[----:B------:R-:W-:Y:S01]  /*0050*/  CS2R R14, SRZ ;  /* 0x00000000000e7805 */ /* 0x000fe2000001ff00 */
[----:B------:R-:W2:Y:S04]  /*0060*/  LDCU.64 UR6, c[0x0][0x358] ;  /* 0x00006b00ff0677ac */ /* 0x000ea80008000a00 */
[----:B------:R-:W3:Y:S08]  /*0070*/  LDC.64 R2, c[0x0][0x380] ;  /* 0x0000e000ff027b82 */ /* 0x000ef00000000a00 */
[----:B------:R-:W4:Y:S01]  /*0080*/  LDC.64 R4, c[0x0][0x388] ;  /* 0x0000e200ff047b82 */ /* 0x000f220000000a00 */
[----:B-1----:R-:W-:Y:S01]  /*0090*/  ULEA UR4, UR5, UR4, 0x18 ;  /* 0x0000000405047291 */ /* 0x002fe2000f8ec0ff */
[----:B0-----:R-:W-:-:S05]  /*00a0*/  LOP3.LUT R13, R13, 0xffff, RZ, 0xc0, !PT ;  /* 0x0000ffff0d0d7812 */ /* 0x001fca00078ec0ff */
[----:B------:R-:W-:Y:S02]  /*00b0*/  LEA R0, R13, UR4, 0x2 ;  /* 0x000000040d007c11 */ /* 0x000fe4000f8e10ff */
[----:B------:R-:W-:-:S03]  /*00c0*/  SHF.R.S32.HI R12, RZ, 0x1f, R13 ;  /* 0x0000001fff0c7819 */ /* 0x000fc6000001140d */
[----:B--2---:R0:W-:Y:S04]  /*00d0*/  STS [R0], RZ ;  /* 0x000000ff00007388 */ /* 0x0041e80000000800 */
.L_x_2:
[----:B------:R-:W-:Y:S01]  /*00e0*/  ISETP.NE.AND P0, PT, R14, R13, PT ;  /* 0x0000000d0e00720c */ /* 0x000fe20003f05270 */
[----:B------:R-:W-:-:S12]  /*00f0*/  BSSY.RECONVERGENT B0, `(.L_x_0) ;  /* 0x000002b000007945 */ /* 0x000fd80003800200 */
[----:B-1----:R-:W-:Y:S05]  /*0100*/  @!P0 BRA `(.L_x_1) ;  /* 0x0000000000a48947 */ /* 0x002fea0003800000 */
[C---:B------:R-:W-:Y:S02]  /*0110*/  IMAD R7, R13.reuse, 0x300, R14 ;  /* 0x000003000d077824 */ /* 0x040fe400078e020e */
[----:B------:R-:W-:Y:S02]  /*0120*/  IMAD R19, R12, 0xc, RZ ;  /* 0x0000000c0c137824 */ /* 0x000fe400078e02ff */
[----:B----4-:R-:W-:-:S04]  /*0130*/  IMAD.WIDE.U32 R8, R13, 0xc, R4 ;  /* 0x0000000c0d087825 */ /* 0x010fc800078e0004 */
[----:B------:R-:W-:Y:S01]  /*0140*/  IMAD.WIDE R10, R15, 0xc, R4 ;  /* 0x0000000c0f0a7825 */ /* 0x000fe200078e0204 */
[----:B------:R-:W-:-:S03]  /*0150*/  IADD3 R9, PT, PT, R9, R19, RZ ;  /* 0x0000001309097210 */ /* 0x000fc60007ffe0ff */
[----:B---3--:R-:W-:Y:S01]  /*0160*/  IMAD.WIDE R6, R7, 0xc, R2 ;  /* 0x0000000c07067825 */ /* 0x008fe200078e0202 */
[----:B------:R-:W2:Y:S04]  /*0170*/  LDG.E R19, desc[UR6][R10.64+0x4] ;  /* 0x000004060a137981 */ /* 0x000ea8000c1e1900 */
[----:B------:R-:W2:Y:S04]  /*0180*/  LDG.E R16, desc[UR6][R6.64+0x4] ;  /* 0x0000040606107981 */ /* 0x000ea8000c1e1900 */
[----:B------:R-:W3:Y:S04]  /*0190*/  LDG.E R18, desc[UR6][R10.64] ;  /* 0x000000060a127981 */ /* 0x000ee8000c1e1900 */
[----:B------:R-:W3:Y:S04]  /*01a0*/  LDG.E R21, desc[UR6][R6.64] ;  /* 0x0000000606157981 */ /* 0x000ee8000c1e1900 */
[----:B------:R-:W4:Y:S04]  /*01b0*/  LDG.E R20, desc[UR6][R8.64] ;  /* 0x0000000608147981 */ /* 0x000f28000c1e1900 */
[----:B------:R-:W5:Y:S04]  /*01c0*/  LDG.E R22, desc[UR6][R10.64+0x8] ;  /* 0x000008060a167981 */ /* 0x000f68000c1e1900 */
[----:B------:R-:W5:Y:S04]  /*01d0*/  LDG.E R27, desc[UR6][R6.64+0x8] ;  /* 0x00000806061b7981 */ /* 0x000f68000c1e1900 */
[----:B------:R-:W5:Y:S04]  /*01e0*/  LDG.E R25, desc[UR6][R6.64+0xc] ;  /* 0x00000c0606197981 */ /* 0x000f68000c1e1900 */
[----:B------:R-:W5:Y:S04]  /*01f0*/  LDG.E R24, desc[UR6][R8.64+0x4] ;  /* 0x0000040608187981 */ /* 0x000f68000c1e1900 */
[----:B------:R-:W5:Y:S04]  /*0200*/  LDG.E R26, desc[UR6][R6.64+0x10] ;  /* 0x00001006061a7981 */ /* 0x000f68000c1e1900 */
[----:B------:R-:W5:Y:S04]  /*0210*/  LDG.E R23, desc[UR6][R6.64+0x14] ;  /* 0x0000140606177981 */ /* 0x000f68000c1e1900 */
[----:B------:R-:W5:Y:S04]  /*0220*/  LDG.E R11, desc[UR6][R6.64+0x18] ;  /* 0x00001806060b7981 */ /* 0x000f68000c1e1900 */
[----:B------:R3:W5:Y:S04]  /*0230*/  LDG.E R28, desc[UR6][R8.64+0x8] ;  /* 0x00000806081c7981 */ /* 0x000768000c1e1900 */
[----:B------:R-:W5:Y:S04]  /*0240*/  LDG.E R29, desc[UR6][R6.64+0x1c] ;  /* 0x00001c06061d7981 */ /* 0x000f68000c1e1900 */
[----:B------:R1:W5:Y:S01]  /*0250*/  LDG.E R10, desc[UR6][R6.64+0x20] ;  /* 0x00002006060a7981 */ /* 0x000362000c1e1900 */
[----:B--2---:R-:W-:Y:S01]  /*0260*/  FMUL.FTZ R16, R19, R16 ;  /* 0x0000001013107220 */ /* 0x004fe20000410000 */
[----:B---3--:R-:W-:-:S03]  /*0270*/  FMUL.FTZ R8, R18, R21 ;  /* 0x0000001512087220 */ /* 0x008fc60000410000 */
[----:B----4-:R-:W-:-:S04]  /*0280*/  FMUL.FTZ R21, R20, R16 ;  /* 0x0000001014157220 */ /* 0x010fc80000410000 */
[----:B------:R-:W-:Y:S01]  /*0290*/  FFMA.FTZ R21, R20, R8, -R21 ;  /* 0x0000000814157223 */ /* 0x000fe20000010815 */
[----:B-----5:R-:W-:-:S04]  /*02a0*/  FMUL.FTZ R16, R22, R27 ;  /* 0x0000001b16107220 */ /* 0x020fc80000410000 */
[----:B------:R-:W-:Y:S01]  /*02b0*/  FFMA.FTZ R21, -R20, R16, R21 ;  /* 0x0000001014157223 */ /* 0x000fe20000010115 */
[----:B------:R-:W-:-:S04]  /*02c0*/  FMUL.FTZ R25, R18, R25 ;  /* 0x0000001912197220 */ /* 0x000fc80000410000 */
[----:B------:R-:W-:Y:S01]  /*02d0*/  FFMA.FTZ R21, -R24, R25, R21 ;  /* 0x0000001918157223 */ /* 0x000fe20000010115 */
[----:B------:R-:W-:-:S04]  /*02e0*/  FMUL.FTZ R26, R19, R26 ;  /* 0x0000001a131a7220 */ /* 0x000fc80000410000 */
[----:B------:R-:W-:Y:S01]  /*02f0*/  FFMA.FTZ R21, -R24, R26, R21 ;  /* 0x0000001a18157223 */ /* 0x000fe20000010115 */
[----:B-1----:R-:W-:Y:S01]  /*0300*/  FMUL.FTZ R6, R22, R23 ;  /* 0x0000001716067220 */ /* 0x002fe20000410000 */
[----:B------:R-:W-:-:S03]  /*0310*/  FMUL.FTZ R11, R18, R11 ;  /* 0x0000000b120b7220 */ /* 0x000fc60000410000 */
[----:B------:R-:W-:-:S04]  /*0320*/  FFMA.FTZ R21, -R24, R6, R21 ;  /* 0x0000000618157223 */ /* 0x000fc80000010115 */
[----:B------:R-:W-:Y:S01]  /*0330*/  FFMA.FTZ R11, -R28, R11, R21 ;  /* 0x0000000b1c0b7223 */ /* 0x000fe20000010115 */
[----:B------:R-:W-:Y:S01]  /*0340*/  FMUL.FTZ R6, R19, R29 ;  /* 0x0000001d13067220 */ /* 0x000fe20000410000 */
[----:B------:R-:W-:-:S03]  /*0350*/  FMUL.FTZ R10, R22, R10 ;  /* 0x0000000a160a7220 */ /* 0x000fc60000410000 */
[----:B------:R-:W-:-:S04]  /*0360*/  FFMA.FTZ R11, -R28, R6, R11 ;  /* 0x000000061c0b7223 */ /* 0x000fc8000001010b */
[----:B------:R-:W-:-:S04]  /*0370*/  FFMA.FTZ R10, -R28, R10, R11 ;  /* 0x0000000a1c0a7223 */ /* 0x000fc8000001010b */
[----:B------:R-:W-:-:S05]  /*0380*/  FADD.FTZ R17, R17, -R10 ;  /* 0x8000000a11117221 */ /* 0x000fca0000010000 */
[----:B------:R1:W-:Y:S02]  /*0390*/  STS [R0], R17 ;  /* 0x0000001100007388 */ /* 0x0003e40000000800 */
.L_x_1:
[----:B------:R-:W-:Y:S05]  /*03a0*/  BSYNC.RECONVERGENT B0 ;  /* 0x0000000000007941 */ /* 0x000fea0003800200 */
.L_x_0:
[----:B------:R-:W-:Y:S02]  /*03b0*/  IADD3 R14, PT, PT, R14, 0x3, RZ ;  /* 0x000000030e0e7810 */ /* 0x000fe40007ffe0ff */
[----:B------:R-:W-:Y:S02]  /*03c0*/  IADD3 R15, PT, PT, R15, 0x1, RZ ;  /* 0x000000010f0f7810 */ /* 0x000fe40007ffe0ff */
[----:B------:R-:W-:-:S13]  /*03d0*/  ISETP.GT.AND P0, PT, R14, 0x2ff, PT ;  /* 0x000002ff0e00780c */ /* 0x000fda0003f04270 */
[----:B------:R-:W-:Y:S05]  /*03e0*/  @!P0 BRA `(.L_x_2) ;  /* 0xfffffffc003c8947 */ /* 0x000fea000383ffff */
[----:B------:R-:W2:Y:S01]  /*03f0*/  LDCU UR5, c[0x0][0x360] ;  /* 0x00006c00ff0577ac */ /* 0x000ea20008000800 */
[----:B------:R-:W-:Y:S01]  /*0400*/  BAR.SYNC.DEFER_BLOCKING 0x0 ;  /* 0x0000000000007b1d */ /* 0x000fe20000010000 */
[----:B------:R-:W-:Y:S01]  /*0410*/  ISETP.NE.AND P0, PT, R13, RZ, PT ;  /* 0x000000ff0d00720c */ /* 0x000fe20003f05270 */
[----:B--2---:R-:W-:-:S04]  /*0420*/  ULOP3.LUT UR5, UR5, 0xffff, URZ, 0xc0, !UPT ;  /* 0x0000ffff05057892 */ /* 0x004fc8000f8ec0ff */
[----:B------:R-:W-:-:S09]  /*0430*/  UISETP.GT.U32.AND UP0, UPT, UR5, 0x1, UPT ;  /* 0x000000010500788c */ /* 0x000fd2000bf04070 */
[----:B------:R-:W-:Y:S05]  /*0440*/  BRA.U !UP0, `(.L_x_3) ;  /* 0x0000000108907547 */ /* 0x000fea000b800000 */
[----:B------:R-:W-:Y:S02]  /*0450*/  IABS R6, R13 ;  /* 0x0000000d00067213 */ /* 0x000fe40000000000 */
[----:B----4-:R-:W-:-:S07]  /*0460*/  MOV R4, 0x1 ;  /* 0x0000000100047802 */ /* 0x010fce0000000f00 */
.L_x_4:
[----:B------:R-:W-:Y:S02]  /*0470*/  SHF.L.U32 R9, R4, 0x1, RZ ;  /* 0x0000000104097819 */ /* 0x000fe400000006ff */
[----:B------:R-:W-:Y:S02]  /*0480*/  ISETP.GE.AND P3, PT, R13, RZ, PT ;  /* 0x000000ff0d00720c */ /* 0x000fe40003f66270 */
[-C--:B------:R-:W-:Y:S02]  /*0490*/  IABS R8, R9.reuse ;  /* 0x0000000900087213 */ /* 0x080fe40000000000 */
[----:B------:R-:W-:Y:S02]  /*04a0*/  IABS R10, R9 ;  /* 0x00000009000a7213 */ /* 0x000fe40000000000 */
[----:B------:R-:W2:Y:S02]  /*04b0*/  I2F.RP R5, R8 ;  /* 0x0000000800057306 */ /* 0x000ea40000209400 */
[----:B------:R-:W-:-:S06]  /*04c0*/  IADD3 R10, PT, PT, RZ, -R10, RZ ;  /* 0x8000000aff0a7210 */ /* 0x000fcc0007ffe0ff */
[----:B--2---:R-:W3:Y:S02]  /*04d0*/  MUFU.RCP R5, R5 ;  /* 0x0000000500057308 */ /* 0x004ee40000001000 */
[----:B---3--:R-:W-:Y:S01]  /*04e0*/  VIADD R2, R5, 0xffffffe ;  /* 0x0ffffffe05027836 */ /* 0x008fe20000000000 */
[----:B------:R-:W-:-:S05]  /*04f0*/  IABS R5, R13 ;  /* 0x0000000d00057213 */ /* 0x000fca0000000000 */
[----:B------:R2:W3:Y:S02]  /*0500*/  F2I.FTZ.U32.TRUNC.NTZ R3, R2 ;  /* 0x0000000200037305 */ /* 0x0004e4000021f000 */
[----:B--2---:R-:W-:Y:S01]  /*0510*/  HFMA2 R2, -RZ, RZ, 0, 0 ;  /* 0x00000000ff027431 */ /* 0x004fe200000001ff */
[----:B---3--:R-:W-:-:S05]  /*0520*/  IADD3 R7, PT, PT, RZ, -R3, RZ ;  /* 0x80000003ff077210 */ /* 0x008fca0007ffe0ff */
[----:B------:R-:W-:-:S04]  /*0530*/  IMAD R7, R7, R8, RZ ;  /* 0x0000000807077224 */ /* 0x000fc800078e02ff */
[----:B------:R-:W-:-:S06]  /*0540*/  IMAD.HI.U32 R3, R3, R7, R2 ;  /* 0x0000000703037227 */ /* 0x000fcc00078e0002 */
[----:B------:R-:W-:-:S04]  /*0550*/  IMAD.HI.U32 R3, R3, R6, RZ ;  /* 0x0000000603037227 */ /* 0x000fc800078e00ff */
[----:B------:R-:W-:-:S05]  /*0560*/  IMAD R3, R3, R10, R5 ;  /* 0x0000000a03037224 */ /* 0x000fca00078e0205 */
[----:B------:R-:W-:-:S13]  /*0570*/  ISETP.GT.U32.AND P1, PT, R8, R3, PT ;  /* 0x000000030800720c */ /* 0x000fda0003f24070 */
[----:B------:R-:W-:Y:S01]  /*0580*/  @!P1 IMAD.IADD R3, R3, 0x1, -R8 ;  /* 0x0000000103039824 */ /* 0x000fe200078e0a08 */
[----:B------:R-:W-:-:S04]  /*0590*/  ISETP.NE.AND P1, PT, R9, RZ, PT ;  /* 0x000000ff0900720c */ /* 0x000fc80003f25270 */
[----:B------:R-:W-:-:S13]  /*05a0*/  ISETP.GT.U32.AND P2, PT, R8, R3, PT ;  /* 0x000000030800720c */ /* 0x000fda0003f44070 */
[----:B------:R-:W-:-:S04]  /*05b0*/  @!P2 IADD3 R3, PT, PT, R3, -R8, RZ ;  /* 0x800000080303a210 */ /* 0x000fc80007ffe0ff */
[----:B------:R-:W-:Y:S02]  /*05c0*/  @!P3 IADD3 R3, PT, PT, -R3, RZ, RZ ;  /* 0x000000ff0303b210 */ /* 0x000fe40007ffe1ff */
[----:B------:R-:W-:-:S04]  /*05d0*/  @!P1 LOP3.LUT R3, RZ, R9, RZ, 0x33, !PT ;  /* 0x00000009ff039212 */ /* 0x000fc800078e33ff */
[----:B------:R-:W-:-:S13]  /*05e0*/  ISETP.NE.AND P1, PT, R3, RZ, PT ;  /* 0x000000ff0300720c */ /* 0x000fda0003f25270 */
[----:B------:R-:W-:Y:S02]  /*05f0*/  @!P1 IADD3 R2, PT, PT, R13, R4, RZ ;  /* 0x000000040d029210 */ /* 0x000fe40007ffe0ff */
[----:B------:R-:W-:Y:S02]  /*0600*/  MOV R4, R9 ;  /* 0x0000000900047202 */ /* 0x000fe40000000f00 */
[----:B------:R-:W-:Y:S02]  /*0610*/  @!P1 LEA R3, R2, UR4, 0x2 ;  /* 0x0000000402039c11 */ /* 0x000fe4000f8e10ff */
[----:B------:R-:W-:Y:S04]  /*0620*/  @!P1 LDS R2, [R0] ;  /* 0x0000000000029984 */ /* 0x000fe80000000800 */
[----:B------:R-:W2:Y:S02]  /*0630*/  @!P1 LDS R3, [R3] ;  /* 0x0000000003039984 */ /* 0x000ea40000000800 */
[----:B--2---:R-:W-:-:S05]  /*0640*/  @!P1 FADD.FTZ R5, R2, R3 ;  /* 0x0000000302059221 */ /* 0x004fca0000010000 */
[----:B------:R2:W-:Y:S01]  /*0650*/  @!P1 STS [R0], R5 ;  /* 0x0000000500009388 */ /* 0x0005e20000000800 */
[----:B------:R-:W-:Y:S01]  /*0660*/  BAR.SYNC.DEFER_BLOCKING 0x0 ;  /* 0x0000000000007b1d */ /* 0x000fe20000010000 */
[----:B------:R-:W-:-:S13]  /*0670*/  ISETP.GE.U32.AND P1, PT, R9, UR5, PT ;  /* 0x0000000509007c0c */ /* 0x000fda000bf26070 */
[----:B--2---:R-:W-:Y:S05]  /*0680*/  @!P1 BRA `(.L_x_4) ;  /* 0xfffffffc00789947 */ /* 0x004fea000383ffff */
.L_x_3:
[----:B------:R-:W-:Y:S05]  /*0690*/  @P0 EXIT ;  /* 0x000000000000094d */ /* 0x000fea0003800000 */
[----:B------:R-:W2:Y:S01]  /*06a0*/  S2UR UR5, SR_CgaCtaId ;  /* 0x00000000000579c3 */ /* 0x000ea20000008800 */
[----:B------:R-:W-:-:S07]  /*06b0*/  UMOV UR4, 0x400 ;  /* 0x0000040000047882 */ /* 0x000fce0000000000 */
[----:B---3--:R-:W3:Y:S01]  /*06c0*/  LDC.64 R2, c[0x0][0x390] ;  /* 0x0000e400ff027b82 */ /* 0x008ee20000000a00 */
[----:B--2---:R-:W-:-:S09]  /*06d0*/  ULEA UR4, UR5, UR4, 0x18 ;  /* 0x0000000405047291 */ /* 0x004fd2000f8ec0ff */
[----:B----4-:R-:W3:Y:S04]  /*06e0*/  LDS R5, [UR4] ;  /* 0x00000004ff057984 */ /* 0x010ee80008000800 */
[----:B---3--:R-:W-:Y:S01]  /*06f0*/  STG.E desc[UR6][R2.64+0x4], R5 ;  /* 0x0000040502007986 */ /* 0x008fe2000c101906 */
[----:B------:R-:W-:Y:S05]  /*0700*/  EXIT ;  /* 0x000000000000794d */ /* 0x000fea0003800000 */
.L_x_5:
[----:B------:R-:W-:-:S00]  /*0710*/  BRA `(.L_x_5) ;  /* 0xfffffffc00fc7947 */ /* 0x000fc0000383ffff */
[----:B------:R-:W-:-:S00]  /*0720*/  NOP ;  /* 0x0000000000007918 */ /* 0x000fc00000000000 */
        /* <DEDUP_REMOVED lines=13> */
.L_x_16:


//--------------------- .text._Z6calc_EPvS_S_     --------------------------
	.section	.text._Z6calc_EPvS_S_,"ax",@progbits
	.align	128
.text._Z6calc_EPvS_S_:
        .type           _Z6calc_EPvS_S_,@function
        .size           _Z6calc_EPvS_S_,(.L_x_17 - _Z6calc_EPvS_S_)
        .other          _Z6calc_EPvS_S_,@"STO_CUDA_ENTRY STV_DEFAULT"
_Z6calc_EPvS_S_:
[----:B------:R-:W-:Y:S01]  /*0000*/  LDC R1, c[0x0][0x37c] ;  /* 0x0000df00ff017b82 */ /* 0x000fe20000000800 */
[----:B------:R-:W0:Y:S01]  /*0010*/  S2R R0, SR_CTAID.X ;  /* 0x0000000000007919 */ /* 0x000e220000002500 */
[----:B------:R-:W1:Y:S06]  /*0020*/  LDCU UR5, c[0x0][0x360] ;  /* 0x00006c00ff0577ac */ /* 0x000e6c0008000800 */
[----:B------:R-:W2:Y:S01]  /*0030*/  LDC.64 R4, c[0x0][0x380] ;  /* 0x0000e000ff047b82 */ /* 0x000ea20000000a00 */
[----:B------:R-:W3:Y:S01]  /*0040*/  S2R R3, SR_TID.X ;  /* 0x0000000000037919 */ /* 0x000ee20000002100 */
[----:B------:R-:W4:Y:S06]  /*0050*/  LDCU.64 UR8, c[0x0][0x358] ;  /* 0x00006b00ff0877ac */ /* 0x000f2c0008000a00 */
[----:B------:R-:W5:Y:S01]  /*0060*/  LDC.64 R6, c[0x0][0x388] ;  /* 0x0000e200ff067b82 */ /* 0x000f620000000a00 */
[----:B-1----:R-:W-:Y:S01]  /*0070*/  ULOP3.LUT UR5, UR5, 0xffff, URZ, 0xc0, !UPT ;  /* 0x0000ffff05057892 */ /* 0x002fe2000f8ec0ff */
[----:B0-----:R-:W-:-:S02]  /*0080*/  LOP3.LUT R0, R0, 0xffff, RZ, 0xc0, !PT ;  /* 0x0000ffff00007812 */ /* 0x001fc400078ec0ff */
[----:B---3--:R-:W-:-:S05]  /*0090*/  LOP3.LUT R3, R3, 0xffff, RZ, 0xc0, !PT ;  /* 0x0000ffff03037812 */ /* 0x008fca00078ec0ff */
[----:B------:R-:W-:-:S04]  /*00a0*/  IMAD R9, R0, UR5, R3 ;  /* 0x0000000500097c24 */ /* 0x000fc8000f8e0203 */
[----:B--2---:R-:W-:-:S04]  /*00b0*/  IMAD.WIDE R4, R9, 0xc, R4 ;  /* 0x0000000c09047825 */ /* 0x004fc800078e0204 */
[----:B-----5:R-:W-:Y:S01]  /*00c0*/  IMAD.WIDE R6, R9, 0xc, R6 ;  /* 0x0000000c09067825 */ /* 0x020fe200078e0206 */
[----:B----4-:R-:W2:Y:S04]  /*00d0*/  LDG.E R2, desc[UR8][R4.64+0x4] ;  /* 0x0000040804027981 */ /* 0x010ea8000c1e1900 */
[----:B------:R-:W2:Y:S04]  /*00e0*/  LDG.E R9, desc[UR8][R6.64+0x4] ;  /* 0x0000040806097981 */ /* 0x000ea8000c1e1900 */
[----:B------:R-:W3:Y:S04]  /*00f0*/  LDG.E R11, desc[UR8][R4.64] ;  /* 0x00000008040b7981 */ /* 0x000ee8000c1e1900 */
[----:B------:R-:W3:Y:S04]  /*0100*/  LDG.E R8, desc[UR8][R6.64] ;  /* 0x0000000806087981 */ /* 0x000ee8000c1e1900 */
[----:B------:R-:W4:Y:S04]  /*0110*/  LDG.E R13, desc[UR8][R4.64+0x8] ;  /* 0x00000808040d7981 */ /* 0x000f28000c1e1900 */
[----:B------:R-:W4:Y:S01]  /*0120*/  LDG.E R10, desc[UR8][R6.64+0x8] ;  /* 0x00000808060a7981 */ /* 0x000f22000c1e1900 */
[----:B------:R-:W0:Y:S01]  /*0130*/  S2UR UR6, SR_CgaCtaId ;  /* 0x00000000000679c3 */ /* 0x000e220000008800 */
[----:B------:R-:W-:Y:S01]  /*0140*/  UMOV UR4, 0x400 ;  /* 0x0000040000047882 */ /* 0x000fe20000000000 */
[----:B------:R-:W-:Y:S01]  /*0150*/  UISETP.GT.U32.AND UP0, UPT, UR5, 0x1, UPT ;  /* 0x000000010500788c */ /* 0x000fe2000bf04070 */
[----:B------:R-:W-:Y:S01]  /*0160*/  ISETP.NE.AND P0, PT, R3, RZ, PT ;  /* 0x000000ff0300720c */ /* 0x000fe20003f05270 */
[----:B0-----:R-:W-:Y:S01]  /*0170*/  ULEA UR4, UR6, UR4, 0x18 ;  /* 0x0000000406047291 */ /* 0x001fe2000f8ec0ff */
[----:B--2---:R-:W-:-:S04]  /*0180*/  FMUL.FTZ R2, R2, R9 ;  /* 0x0000000902027220 */ /* 0x004fc80000410000 */
[----:B---3--:R-:W-:-:S04]  /*0190*/  FFMA.FTZ R2, R11, R8, R2 ;  /* 0x000000080b027223 */ /* 0x008fc80000010002 */
[----:B----4-:R-:W-:Y:S01]  /*01a0*/  FFMA.FTZ R10, R13, R10, R2 ;  /* 0x0000000a0d0a7223 */ /* 0x010fe20000010002 */
[----:B------:R-:W-:-:S03]  /*01b0*/  LEA R2, R3, UR4, 0x2 ;  /* 0x0000000403027c11 */ /* 0x000fc6000f8e10ff */
[----:B------:R-:W-:-:S05]  /*01c0*/  FADD.FTZ R9, -R10, -RZ ;  /* 0x800000ff0a097221 */ /* 0x000fca0000010100 */
[----:B------:R0:W-:Y:S01]  /*01d0*/  STS [R2], R9 ;  /* 0x0000000902007388 */ /* 0x0001e20000000800 */
[----:B------:R-:W-:Y:S06]  /*01e0*/  BAR.SYNC.DEFER_BLOCKING 0x0 ;  /* 0x0000000000007b1d */ /* 0x000fec0000010000 */
[----:B------:R-:W-:Y:S05]  /*01f0*/  BRA.U !UP0, `(.L_x_6) ;  /* 0x0000000108907547 */ /* 0x000fea000b800000 */
[----:B------:R-:W-:Y:S01]  /*0200*/  IABS R4, R3 ;  /* 0x0000000300047213 */ /* 0x000fe20000000000 */
[----:B------:R-:W-:-:S07]  /*0210*/  IMAD.MOV.U32 R8, RZ, RZ, 0x1 ;  /* 0x00000001ff087424 */ /* 0x000fce00078e00ff */
.L_x_7:
[----:B------:R-:W-:Y:S01]  /*0220*/  IMAD.SHL.U32 R5, R8, 0x2, RZ ;  /* 0x0000000208057824 */ /* 0x000fe200078e00ff */
[----:B------:R-:W-:-:S04]  /*0230*/  ISETP.GE.AND P3, PT, R3, RZ, PT ;  /* 0x000000ff0300720c */ /* 0x000fc80003f66270 */
[-C--:B------:R-:W-:Y:S02]  /*0240*/  IABS R10, R5.reuse ;  /* 0x00000005000a7213 */ /* 0x080fe40000000000 */
[----:B------:R-:W-:Y:S02]  /*0250*/  IABS R12, R5 ;  /* 0x00000005000c7213 */ /* 0x000fe40000000000 */
[----:B0-----:R-:W0:Y:S03]  /*0260*/  I2F.RP R9, R10 ;  /* 0x0000000a00097306 */ /* 0x001e260000209400 */
[----:B------:R-:W-:-:S05]  /*0270*/  IMAD.MOV R12, RZ, RZ, -R12 ;  /* 0x000000ffff0c7224 */ /* 0x000fca00078e0a0c */
[----:B0-----:R-:W0:Y:S02]  /*0280*/  MUFU.RCP R9, R9 ;  /* 0x0000000900097308 */ /* 0x001e240000001000 */
[----:B0-----:R-:W-:Y:S02]  /*0290*/  IADD3 R6, PT, PT, R9, 0xffffffe, RZ ;  /* 0x0ffffffe09067810 */ /* 0x001fe40007ffe0ff */
[----:B------:R-:W-:-:S04]  /*02a0*/  IABS R9, R3 ;  /* 0x0000000300097213 */ /* 0x000fc80000000000 */
[----:B------:R0:W1:Y:S02]  /*02b0*/  F2I.FTZ.U32.TRUNC.NTZ R7, R6 ;  /* 0x0000000600077305 */ /* 0x000064000021f000 */
[----:B0-----:R-:W-:Y:S02]  /*02c0*/  HFMA2 R6, -RZ, RZ, 0, 0 ;  /* 0x00000000ff067431 */ /* 0x001fe400000001ff */
[----:B-1----:R-:W-:-:S04]  /*02d0*/  IMAD.MOV R11, RZ, RZ, -R7 ;  /* 0x000000ffff0b7224 */ /* 0x002fc800078e0a07 */
[----:B------:R-:W-:-:S04]  /*02e0*/  IMAD R11, R11, R10, RZ ;  /* 0x0000000a0b0b7224 */ /* 0x000fc800078e02ff */
[----:B------:R-:W-:-:S06]  /*02f0*/  IMAD.HI.U32 R7, R7, R11, R6 ;  /* 0x0000000b07077227 */ /* 0x000fcc00078e0006 */
[----:B------:R-:W-:-:S04]  /*0300*/  IMAD.HI.U32 R7, R7, R4, RZ ;  /* 0x0000000407077227 */ /* 0x000fc800078e00ff */
[----:B------:R-:W-:-:S05]  /*0310*/  IMAD R7, R7, R12, R9 ;  /* 0x0000000c07077224 */ /* 0x000fca00078e0209 */
[----:B------:R-:W-:-:S13]  /*0320*/  ISETP.GT.U32.AND P1, PT, R10, R7, PT ;  /* 0x000000070a00720c */ /* 0x000fda0003f24070 */
[----:B------:R-:W-:Y:S02]  /*0330*/  @!P1 IADD3 R7, PT, PT, R7, -R10, RZ ;  /* 0x8000000a07079210 */ /* 0x000fe40007ffe0ff */
[----:B------:R-:W-:Y:S02]  /*0340*/  ISETP.NE.AND P1, PT, R5, RZ, PT ;  /* 0x000000ff0500720c */ /* 0x000fe40003f25270 */
[----:B------:R-:W-:-:S13]  /*0350*/  ISETP.GT.U32.AND P2, PT, R10, R7, PT ;  /* 0x000000070a00720c */ /* 0x000fda0003f44070 */
[----:B------:R-:W-:-:S05]  /*0360*/  @!P2 IMAD.IADD R7, R7, 0x1, -R10 ;  /* 0x000000010707a824 */ /* 0x000fca00078e0a0a */
[----:B------:R-:W-:Y:S02]  /*0370*/  @!P3 IADD3 R7, PT, PT, -R7, RZ, RZ ;  /* 0x000000ff0707b210 */ /* 0x000fe40007ffe1ff */
[----:B------:R-:W-:-:S04]  /*0380*/  @!P1 LOP3.LUT R7, RZ, R5, RZ, 0x33, !PT ;  /* 0x00000005ff079212 */ /* 0x000fc800078e33ff */
[----:B------:R-:W-:-:S13]  /*0390*/  ISETP.NE.AND P1, PT, R7, RZ, PT ;  /* 0x000000ff0700720c */ /* 0x000fda0003f25270 */
[----:B------:R-:W-:Y:S01]  /*03a0*/  @!P1 IMAD.IADD R6, R3, 0x1, R8 ;  /* 0x0000000103069824 */ /* 0x000fe200078e0208 */
[----:B------:R-:W-:-:S04]  /*03b0*/  MOV R8, R5 ;  /* 0x0000000500087202 */ /* 0x000fc80000000f00 */
[----:B------:R-:W-:Y:S02]  /*03c0*/  @!P1 LEA R7, R6, UR4, 0x2 ;  /* 0x0000000406079c11 */ /* 0x000fe4000f8e10ff */
[----:B------:R-:W-:Y:S04]  /*03d0*/  @!P1 LDS R6, [R2] ;  /* 0x0000000002069984 */ /* 0x000fe80000000800 */
[----:B------:R-:W0:Y:S02]  /*03e0*/  @!P1 LDS R7, [R7] ;  /* 0x0000000007079984 */ /* 0x000e240000000800 */
[----:B0-----:R-:W-:-:S05]  /*03f0*/  @!P1 FADD.FTZ R9, R6, R7 ;  /* 0x0000000706099221 */ /* 0x001fca0000010000 */
[----:B------:R1:W-:Y:S01]  /*0400*/  @!P1 STS [R2], R9 ;  /* 0x0000000902009388 */ /* 0x0003e20000000800 */
[----:B------:R-:W-:Y:S01]  /*0410*/  BAR.SYNC.DEFER_BLOCKING 0x0 ;  /* 0x0000000000007b1d */ /* 0x000fe20000010000 */
[----:B------:R-:W-:-:S13]  /*0420*/  ISETP.GE.U32.AND P1, PT, R5, UR5, PT ;  /* 0x0000000505007c0c */ /* 0x000fda000bf26070 */
[----:B-1----:R-:W-:Y:S05]  /*0430*/  @!P1 BRA `(.L_x_7) ;  /* 0xfffffffc00789947 */ /* 0x002fea000383ffff */
.L_x_6:
[----:B------:R-:W-:Y:S05]  /*0440*/  @P0 EXIT ;  /* 0x000000000000094d */ /* 0x000fea0003800000 */
[----:B------:R-:W1:Y:S01]  /*0450*/  S2UR UR5, SR_CgaCtaId ;  /* 0x00000000000579c3 */ /* 0x000e620000008800 */
[----:B------:R-:W-:-:S07]  /*0460*/  UMOV UR4, 0x400 ;  /* 0x0000040000047882 */ /* 0x000fce0000000000 */
[----:B0-----:R-:W0:Y:S01]  /*0470*/  LDC.64 R2, c[0x0][0x390] ;  /* 0x0000e400ff027b82 */ /* 0x001e220000000a00 */
[----:B-1----:R-:W-:Y:S01]  /*0480*/  ULEA UR4, UR5, UR4, 0x18 ;  /* 0x0000000405047291 */ /* 0x002fe2000f8ec0ff */
[----:B0-----:R-:W-:-:S08]  /*0490*/  IMAD.WIDE.U32 R2, R0, 0x4, R2 ;  /* 0x0000000400027825 */ /* 0x001fd000078e0002 */
[----:B------:R-:W0:Y:S04]  /*04a0*/  LDS R5, [UR4] ;  /* 0x00000004ff057984 */ /* 0x000e280008000800 */
[----:B0-----:R-:W-:Y:S01]  /*04b0*/  STG.E desc[UR8][R2.64], R5 ;  /* 0x0000000502007986 */ /* 0x001fe2000c101908 */
[----:B------:R-:W-:Y:S05]  /*04c0*/  EXIT ;  /* 0x000000000000794d */ /* 0x000fea0003800000 */
.L_x_8:
        /* <DEDUP_REMOVED lines=11> */
.L_x_17:


//--------------------- .text._Z6calc_HPvS_S_     --------------------------
	.section	.text._Z6calc_HPvS_S_,"ax",@progbits
	.align	128
.text._Z6calc_HPvS_S_:
        .type           _Z6calc_HPvS_S_,@function
        .size           _Z6calc_HPvS_S_,(.L_x_18 - _Z6calc_HPvS_S_)
        .other          _Z6calc_HPvS_S_,@"STO_CUDA_ENTRY STV_DEFAULT"
_Z6calc_HPvS_S_:
[----:B------:R-:W-:Y:S01]  /*0000*/  LDC R1, c[0x0][0x37c] ;  /* 0x0000df00ff017b82 */ /* 0x000fe20000000800 */
[----:B------:R-:W0:Y:S02]  /*0010*/  S2R R11, SR_TID.X ;  /* 0x00000000000b7919 */ /* 0x000e240000002100 */
[----:B0-----:R-:W-:-:S04]  /*0020*/  LOP3.LUT R11, R11, 0xffff, RZ, 0xc0, !PT ;  /* 0x0000ffff0b0b7812 */ /* 0x001fc800078ec0ff */
[----:B------:R-:W-:-:S04]  /*0030*/  IADD3 R13, PT, PT, R11, 0x1, RZ ;  /* 0x000000010b0d7810 */ /* 0x000fc80007ffe0ff */
[----:B------:R-:W-:-:S13]  /*0040*/  ISETP.GT.AND P0, PT, R13, 0xff, PT ;  /* 0x000000ff0d00780c */ /* 0x000fda0003f04270 */
[----:B------:R-:W-:Y:S05]  /*0050*/  @P0 EXIT ;  /* 0x000000000000094d */ /* 0x000fea0003800000 */
[----:B------:R-:W0:Y:S01]  /*0060*/  LDC.64 R2, c[0x0][0x380] ;  /* 0x0000e000ff027b82 */ /* 0x000e220000000a00 */
[----:B------:R-:W1:Y:S07]  /*0070*/  LDCU.64 UR4, c[0x0][0x358] ;  /* 0x00006b00ff0477ac */ /* 0x000e6e0008000a00 */
[----:B------:R-:W2:Y:S08]  /*0080*/  LDC.64 R6, c[0x0][0x388] ;  /* 0x0000e200ff067b82 */ /* 0x000eb00000000a00 */
[----:B------:R-:W3:Y:S01]  /*0090*/  LDC.64 R8, c[0x0][0x390] ;  /* 0x0000e400ff087b82 */ /* 0x000ee20000000a00 */
[----:B0-----:R-:W-:-:S05]  /*00a0*/  IMAD.WIDE R2, R11, 0xc, R2 ;  /* 0x0000000c0b027825 */ /* 0x001fca00078e0202 */
[----:B-1----:R0:W5:Y:S01]  /*00b0*/  LDG.E R5, desc[UR4][R2.64+0x8] ;  /* 0x0000080402057981 */ /* 0x002162000c1e1900 */
[----:B------:R-:W-:Y:S01]  /*00c0*/  HFMA2 R0, -RZ, RZ, 0, 1.78813934326171875e-07 ;  /* 0x00000003ff007431 */ /* 0x000fe200000001ff */
[----:B------:R-:W-:Y:S01]  /*00d0*/  SGXT R15, R11, 0x18 ;  /* 0x000000180b0f781a */ /* 0x000fe20000000200 */
[----:B--2---:R-:W-:Y:S01]  /*00e0*/  IMAD.WIDE R6, R13, 0xc, R6 ;  /* 0x0000000c0d067825 */ /* 0x004fe200078e0206 */
[----:B------:R-:W-:-:S05]  /*00f0*/  MOV R4, 0xfffffffd ;  /* 0xfffffffd00047802 */ /* 0x000fca0000000f00 */
[----:B------:R-:W-:Y:S02]  /*0100*/  IMAD R4, R15, R4, 0x300 ;  /* 0x000003000f047424 */ /* 0x000fe400078e0204 */
[----:B------:R-:W-:-:S04]  /*0110*/  IMAD R0, R11, R0, 0x3 ;  /* 0x000000030b007424 */ /* 0x000fc800078e0200 */
[----:B------:R-:W-:-:S04]  /*0120*/  IMAD R0, R15, -0x3, R0 ;  /* 0xfffffffd0f007824 */ /* 0x000fc800078e0200 */
[C---:B------:R-:W-:Y:S02]  /*0130*/  IMAD R0, R11.reuse, 0x303, R0 ;  /* 0x000003030b007824 */ /* 0x040fe400078e0200 */
[----:B------:R-:W-:Y:S02]  /*0140*/  IMAD R11, R11, 0x303, R4 ;  /* 0x000003030b0b7824 */ /* 0x000fe400078e0204 */
[----:B0--3--:R-:W-:-:S07]  /*0150*/  IMAD.WIDE R8, R0, 0xc, R8 ;  /* 0x0000000c00087825 */ /* 0x009fce00078e0208 */
.L_x_9:
[----:B------:R-:W2:Y:S04]  /*0160*/  LDG.E R10, desc[UR4][R6.64+0x4] ;  /* 0x00000404060a7981 */ /* 0x000ea8000c1e1900 */
[----:B------:R-:W2:Y:S04]  /*0170*/  LDG.E R13, desc[UR4][R8.64+0x4] ;  /* 0x00000404080d7981 */ /* 0x000ea8000c1e1900 */
[----:B------:R-:W3:Y:S04]  /*0180*/  LDG.E R15, desc[UR4][R6.64] ;  /* 0x00000004060f7981 */ /* 0x000ee8000c1e1900 */
[----:B------:R-:W3:Y:S04]  /*0190*/  LDG.E R12, desc[UR4][R8.64] ;  /* 0x00000004080c7981 */ /* 0x000ee8000c1e1900 */
[----:B------:R-:W4:Y:S04]  /*01a0*/  LDG.E R17, desc[UR4][R6.64+0x8] ;  /* 0x0000080406117981 */ /* 0x000f28000c1e1900 */
[----:B------:R-:W4:Y:S04]  /*01b0*/  LDG.E R14, desc[UR4][R8.64+0x8] ;  /* 0x00000804080e7981 */ /* 0x000f28000c1e1900 */
[----:B------:R-:W4:Y:S01]  /*01c0*/  LDG.E R4, desc[UR4][R2.64] ;  /* 0x0000000402047981 */ /* 0x000f22000c1e1900 */
[----:B--2---:R-:W-:-:S04]  /*01d0*/  FMUL.FTZ R10, R10, R13 ;  /* 0x0000000d0a0a7220 */ /* 0x004fc80000410000 */
[----:B---3--:R-:W-:-:S04]  /*01e0*/  FFMA.FTZ R10, R15, R12, R10 ;  /* 0x0000000c0f0a7223 */ /* 0x008fc8000001000a */
[----:B----4-:R-:W-:-:S04]  /*01f0*/  FFMA.FTZ R17, R17, R14, R10 ;  /* 0x0000000e11117223 */ /* 0x010fc8000001000a */
[----:B------:R-:W-:Y:S02]  /*0200*/  FADD.FTZ R17, R4, R17 ;  /* 0x0000001104117221 */ /* 0x000fe40000010000 */
[----:B------:R-:W2:Y:S04]  /*0210*/  LDG.E R4, desc[UR4][R2.64+0x4] ;  /* 0x0000040402047981 */ /* 0x000ea8000c1e1900 */
[----:B0-----:R0:W-:Y:S04]  /*0220*/  STG.E desc[UR4][R2.64], R17 ;  /* 0x0000001102007986 */ /* 0x0011e8000c101904 */
[----:B------:R-:W3:Y:S04]  /*0230*/  LDG.E R10, desc[UR4][R6.64+0x4] ;  /* 0x00000404060a7981 */ /* 0x000ee8000c1e1900 */
[----:B------:R-:W3:Y:S04]  /*0240*/  LDG.E R13, desc[UR4][R8.64+0x10] ;  /* 0x00001004080d7981 */ /* 0x000ee8000c1e1900 */
[----:B------:R-:W4:Y:S04]  /*0250*/  LDG.E R15, desc[UR4][R6.64] ;  /* 0x00000004060f7981 */ /* 0x000f28000c1e1900 */
[----:B------:R-:W4:Y:S04]  /*0260*/  LDG.E R12, desc[UR4][R8.64+0xc] ;  /* 0x00000c04080c7981 */ /* 0x000f28000c1e1900 */
[----:B------:R-:W2:Y:S04]  /*0270*/  LDG.E R19, desc[UR4][R6.64+0x8] ;  /* 0x0000080406137981 */ /* 0x000ea8000c1e1900 */
[----:B------:R-:W2:Y:S01]  /*0280*/  LDG.E R14, desc[UR4][R8.64+0x14] ;  /* 0x00001404080e7981 */ /* 0x000ea2000c1e1900 */
[----:B---3--:R-:W-:-:S04]  /*0290*/  FMUL.FTZ R10, R10, R13 ;  /* 0x0000000d0a0a7220 */ /* 0x008fc80000410000 */
[----:B----4-:R-:W-:-:S04]  /*02a0*/  FFMA.FTZ R10, R15, R12, R10 ;  /* 0x0000000c0f0a7223 */ /* 0x010fc8000001000a */
[----:B--2---:R-:W-:-:S04]  /*02b0*/  FFMA.FTZ R19, R19, R14, R10 ;  /* 0x0000000e13137223 */ /* 0x004fc8000001000a */
[----:B------:R-:W-:-:S05]  /*02c0*/  FADD.FTZ R19, R4, R19 ;  /* 0x0000001304137221 */ /* 0x000fca0000010000 */
[----:B------:R1:W-:Y:S04]  /*02d0*/  STG.E desc[UR4][R2.64+0x4], R19 ;  /* 0x0000041302007986 */ /* 0x0003e8000c101904 */
[----:B------:R-:W2:Y:S04]  /*02e0*/  LDG.E R4, desc[UR4][R6.64+0x4] ;  /* 0x0000040406047981 */ /* 0x000ea8000c1e1900 */
[----:B------:R-:W2:Y:S04]  /*02f0*/  LDG.E R13, desc[UR4][R8.64+0x1c] ;  /* 0x00001c04080d7981 */ /* 0x000ea8000c1e1900 */
[----:B------:R-:W3:Y:S04]  /*0300*/  LDG.E R15, desc[UR4][R6.64] ;  /* 0x00000004060f7981 */ /* 0x000ee8000c1e1900 */
[----:B------:R-:W3:Y:S04]  /*0310*/  LDG.E R10, desc[UR4][R8.64+0x18] ;  /* 0x00001804080a7981 */ /* 0x000ee8000c1e1900 */
[----:B0-----:R0:W4:Y:S04]  /*0320*/  LDG.E R17, desc[UR4][R6.64+0x8] ;  /* 0x0000080406117981 */ /* 0x001128000c1e1900 */
[----:B------:R1:W4:Y:S01]  /*0330*/  LDG.E R12, desc[UR4][R8.64+0x20] ;  /* 0x00002004080c7981 */ /* 0x000322000c1e1900 */
[----:B------:R-:W-:-:S04]  /*0340*/  IADD3 R0, PT, PT, R0, 0x3, RZ ;  /* 0x0000000300007810 */ /* 0x000fc80007ffe0ff */
[----:B------:R-:W-:Y:S02]  /*0350*/  ISETP.NE.AND P0, PT, R0, R11, PT ;  /* 0x0000000b0000720c */ /* 0x000fe40003f05270 */
[----:B0-----:R-:W-:Y:S02]  /*0360*/  IADD3 R6, P2, PT, R6, 0xc, RZ ;  /* 0x0000000c06067810 */ /* 0x001fe40007f5e0ff */
[----:B-1----:R-:W-:Y:S02]  /*0370*/  IADD3 R8, P1, PT, R8, 0x24, RZ ;  /* 0x0000002408087810 */ /* 0x002fe40007f3e0ff */
[----:B------:R-:W-:Y:S02]  /*0380*/  IADD3.X R7, PT, PT, RZ, R7, RZ, P2, !PT ;  /* 0x00000007ff077210 */ /* 0x000fe400017fe4ff */
[----:B------:R-:W-:Y:S01]  /*0390*/  IADD3.X R9, PT, PT, RZ, R9, RZ, P1, !PT ;  /* 0x00000009ff097210 */ /* 0x000fe20000ffe4ff */
[----:B--2---:R-:W-:-:S04]  /*03a0*/  FMUL.FTZ R4, R4, R13 ;  /* 0x0000000d04047220 */ /* 0x004fc80000410000 */
[----:B---3--:R-:W-:-:S04]  /*03b0*/  FFMA.FTZ R4, R15, R10, R4 ;  /* 0x0000000a0f047223 */ /* 0x008fc80000010004 */
[----:B----4-:R-:W-:-:S04]  /*03c0*/  FFMA.FTZ R4, R17, R12, R4 ;  /* 0x0000000c11047223 */ /* 0x010fc80000010004 */
[----:B-----5:R-:W-:-:S05]  /*03d0*/  FADD.FTZ R5, R4, R5 ;  /* 0x0000000504057221 */ /* 0x020fca0000010000 */
[----:B------:R0:W-:Y:S01]  /*03e0*/  STG.E desc[UR4][R2.64+0x8], R5 ;  /* 0x0000080502007986 */ /* 0x0001e2000c101904 */
[----:B------:R-:W-:Y:S05]  /*03f0*/  @P0 BRA `(.L_x_9) ;  /* 0xfffffffc00580947 */ /* 0x000fea000383ffff */
[----:B------:R-:W-:Y:S05]  /*0400*/  EXIT ;  /* 0x000000000000794d */ /* 0x000fea0003800000 */
.L_x_10:
        /* <DEDUP_REMOVED lines=15> */
.L_x_18:


//--------------------- .text._Z5fillUPvS_        --------------------------
	.section	.text._Z5fillUPvS_,"ax",@progbits
	.align	128
.text._Z5fillUPvS_:
        .type           _Z5fillUPvS_,@function
        .size           _Z5fillUPvS_,(.L_x_19 - _Z5fillUPvS_)
        .other          _Z5fillUPvS_,@"STO_CUDA_ENTRY STV_DEFAULT"
_Z5fillUPvS_:
[----:B------:R-:W-:Y:S01]  /*0000*/  LDC R1, c[0x0][0x37c] ;  /* 0x0000df00ff017b82 */ /* 0x000fe20000000800 */
[----:B------:R-:W0:Y:S07]  /*0010*/  S2R R0, SR_CTAID.X ;  /* 0x0000000000007919 */ /* 0x000e2e0000002500 */
[----:B------:R-:W1:Y:S01]  /*0020*/  LDC.64 R14, c[0x0][0x380] ;  /* 0x0000e000ff0e7b82 */ /* 0x000e620000000a00 */
[----:B------:R-:W2:Y:S01]  /*0030*/  LDCU.64 UR8, c[0x0][0x358] ;  /* 0x00006b00ff0877ac */ /* 0x000ea20008000a00 */
[----:B------:R-:W3:Y:S01]  /*0040*/  S2R R2, SR_CTAID.Y ;  /* 0x0000000000027919 */ /* 0x000ee20000002600 */
[----:B0-----:R-:W-:-:S02]  /*0050*/  LOP3.LUT R0, R0, 0xffff, RZ, 0xc0, !PT ;  /* 0x0000ffff00007812 */ /* 0x001fc400078ec0ff */
[----:B---3--:R-:W-:-:S03]  /*0060*/  LOP3.LUT R2, R2, 0xffff, RZ, 0xc0, !PT ;  /* 0x0000ffff02027812 */ /* 0x008fc600078ec0ff */
[----:B-1----:R-:W-:-:S04]  /*0070*/  IMAD.WIDE R12, R0, 0xc, R14 ;  /* 0x0000000c000c7825 */ /* 0x002fc800078e020e */
[----:B------:R-:W-:Y:S01]  /*0080*/  IMAD.WIDE R14, R2, 0xc, R14 ;  /* 0x0000000c020e7825 */ /* 0x000fe200078e020e */
[----:B--2---:R-:W2:Y:S04]  /*0090*/  LDG.E R8, desc[UR8][R12.64] ;  /* 0x000000080c087981 */ /* 0x004ea8000c1e1900 */
[----:B------:R-:W2:Y:S04]  /*00a0*/  LDG.E R5, desc[UR8][R14.64] ;  /* 0x000000080e057981 */ /* 0x000ea8000c1e1900 */
[----:B------:R0:W5:Y:S04]  /*00b0*/  LDG.E R4, desc[UR8][R12.64+0x4] ;  /* 0x000004080c047981 */ /* 0x000168000c1e1900 */
[----:B------:R0:W5:Y:S04]  /*00c0*/  LDG.E R7, desc[UR8][R12.64+0x8] ;  /* 0x000008080c077981 */ /* 0x000168000c1e1900 */
[----:B------:R0:W5:Y:S04]  /*00d0*/  LDG.E R9, desc[UR8][R14.64+0x4] ;  /* 0x000004080e097981 */ /* 0x000168000c1e1900 */
[----:B------:R0:W5:Y:S01]  /*00e0*/  LDG.E R10, desc[UR8][R14.64+0x8] ;  /* 0x000008080e0a7981 */ /* 0x000162000c1e1900 */
[----:B------:R-:W-:Y:S01]  /*00f0*/  IMAD.MOV.U32 R6, RZ, RZ, 0x3f800000 ;  /* 0x3f800000ff067424 */ /* 0x000fe200078e00ff */
[----:B------:R-:W-:Y:S01]  /*0100*/  UMOV UR5, 0x1 ;  /* 0x0000000100057882 */ /* 0x000fe20000000000 */
[----:B0-2---:R-:W-:-:S07]  /*0110*/  FADD.FTZ R3, R8, -R5 ;  /* 0x8000000508037221 */ /* 0x005fce0000010000 */
.L_x_11:
[----:B------:R-:W-:Y:S01]  /*0120*/  ULOP3.LUT UR4, UR5, 0x1, URZ, 0xc0, !UPT ;  /* 0x0000000105047892 */ /* 0x000fe2000f8ec0ff */
[----:B------:R-:W-:Y:S01]  /*0130*/  IMAD.MOV.U32 R12, RZ, RZ, R6 ;  /* 0x000000ffff0c7224 */ /* 0x000fe200078e0006 */
[----:B------:R-:W-:Y:S01]  /*0140*/  USHF.R.U32.HI UR5, URZ, 0x1, UR5 ;  /* 0x00000001ff057899 */ /* 0x000fe20008011605 */
[----:B------:R-:W-:Y:S01]  /*0150*/  FMUL.FTZ R3, R3, R3 ;  /* 0x0000000303037220 */ /* 0x000fe20000410000 */
[----:B------:R-:W-:Y:S02]  /*0160*/  UIADD3 UR4, UPT, UPT, -UR4, URZ, URZ ;  /* 0x000000ff04047290 */ /* 0x000fe4000fffe1ff */
[----:B------:R-:W-:-:S04]  /*0170*/  UISETP.NE.U32.AND UP0, UPT, UR5, URZ, UPT ;  /* 0x000000ff0500728c */ /* 0x000fc8000bf05070 */
[----:B------:R-:W-:-:S13]  /*0180*/  ISETP.LE.AND P0, PT, RZ, UR4, PT ;  /* 0x00000004ff007c0c */ /* 0x000fda000bf03270 */
[----:B------:R-:W-:-:S05]  /*0190*/  @!P0 FMUL.FTZ R12, R3, R12 ;  /* 0x0000000c030c8220 */ /* 0x000fca0000410000 */
[----:B------:R-:W-:Y:S01]  /*01a0*/  MOV R6, R12 ;  /* 0x0000000c00067202 */ /* 0x000fe20000000f00 */
[----:B------:R-:W-:Y:S06]  /*01b0*/  BRA.U UP0, `(.L_x_11) ;  /* 0xfffffffd00d87547 */ /* 0x000fec000b83ffff */
[----:B-----5:R-:W-:Y:S01]  /*01c0*/  FADD.FTZ R3, R4, -R9 ;  /* 0x8000000904037221 */ /* 0x020fe20000010000 */
[----:B------:R-:W-:Y:S01]  /*01d0*/  IMAD.MOV.U32 R6, RZ, RZ, 0x3f800000 ;  /* 0x3f800000ff067424 */ /* 0x000fe200078e00ff */
[----:B------:R-:W-:-:S06]  /*01e0*/  UMOV UR5, 0x1 ;  /* 0x0000000100057882 */ /* 0x000fcc0000000000 */
.L_x_12:
[----:B------:R-:W-:Y:S01]  /*01f0*/  ULOP3.LUT UR4, UR5, 0x1, URZ, 0xc0, !UPT ;  /* 0x0000000105047892 */ /* 0x000fe2000f8ec0ff */
[----:B------:R-:W-:Y:S01]  /*0200*/  FMUL.FTZ R3, R3, R3 ;  /* 0x0000000303037220 */ /* 0x000fe20000410000 */
[----:B------:R-:W-:Y:S02]  /*0210*/  USHF.R.U32.HI UR5, URZ, 0x1, UR5 ;  /* 0x00000001ff057899 */ /* 0x000fe40008011605 */
[----:B------:R-:W-:Y:S02]  /*0220*/  UIADD3 UR4, UPT, UPT, -UR4, URZ, URZ ;  /* 0x000000ff04047290 */ /* 0x000fe4000fffe1ff */
[----:B------:R-:W-:-:S04]  /*0230*/  UISETP.NE.U32.AND UP0, UPT, UR5, URZ, UPT ;  /* 0x000000ff0500728c */ /* 0x000fc8000bf05070 */
[----:B------:R-:W-:-:S13]  /*0240*/  ISETP.LE.AND P0, PT, RZ, UR4, PT ;  /* 0x00000004ff007c0c */ /* 0x000fda000bf03270 */
[----:B------:R-:W-:Y:S01]  /*0250*/  @!P0 FMUL.FTZ R6, R3, R6 ;  /* 0x0000000603068220 */ /* 0x000fe20000410000 */
[----:B------:R-:W-:Y:S06]  /*0260*/  BRA.U UP0, `(.L_x_12) ;  /* 0xfffffffd00e07547 */ /* 0x000fec000b83ffff */
[----:B------:R-:W-:Y:S01]  /*0270*/  FADD.FTZ R3, R7, -R10 ;  /* 0x8000000a07037221 */ /* 0x000fe20000010000 */
[----:B------:R-:W-:Y:S01]  /*0280*/  IMAD.MOV.U32 R13, RZ, RZ, 0x3f800000 ;  /* 0x3f800000ff0d7424 */ /* 0x000fe200078e00ff */
[----:B------:R-:W-:-:S06]  /*0290*/  UMOV UR5, 0x1 ;  /* 0x0000000100057882 */ /* 0x000fcc0000000000 */
.L_x_13:
        /* <DEDUP_REMOVED lines=8> */
[----:B------:R-:W0:Y:S01]  /*0320*/  S2R R3, SR_TID.X ;  /* 0x0000000000037919 */ /* 0x000e220000002100 */
[----:B------:R-:W-:Y:S01]  /*0330*/  UMOV UR4, 0xc ;  /* 0x0000000c00047882 */ /* 0x000fe20000000000 */
[----:B------:R-:W-:Y:S01]  /*0340*/  FADD.FTZ R6, R6, R12 ;  /* 0x0000000c06067221 */ /* 0x000fe20000010000 */
[----:B------:R-:W1:Y:S03]  /*0350*/  S2R R11, SR_TID.Y ;  /* 0x00000000000b7919 */ /* 0x000e660000002200 */
[----:B------:R-:W-:-:S04]  /*0360*/  FADD.FTZ R13, R6, R13 ;  /* 0x0000000d060d7221 */ /* 0x000fc80000010000 */
[----:B------:R2:W3:Y:S01]  /*0370*/  MUFU.SQRT R15, R13 ;  /* 0x0000000d000f7308 */ /* 0x0004e20000002000 */
[----:B0-----:R-:W-:-:S04]  /*0380*/  LOP3.LUT R3, R3, 0xffff, RZ, 0xc0, !PT ;  /* 0x0000ffff03037812 */ /* 0x001fc800078ec0ff */
[C---:B------:R-:W-:Y:S02]  /*0390*/  SHF.L.U32 R14, R3.reuse, 0x2, RZ ;  /* 0x00000002030e7819 */ /* 0x040fe400000006ff */
[----:B------:R-:W-:Y:S02]  /*03a0*/  LEA R16, R3, UR4, 0x2 ;  /* 0x0000000403107c11 */ /* 0x000fe4000f8e10ff */
[----:B------:R-:W-:Y:S02]  /*03b0*/  ISETP.EQ.AND P3, PT, R14, RZ, PT ;  /* 0x000000ff0e00720c */ /* 0x000fe40003f62270 */
[----:B------:R-:W-:Y:S02]  /*03c0*/  ISETP.EQ.AND P5, PT, R16, RZ, PT ;  /* 0x000000ff1000720c */ /* 0x000fe40003fa2270 */
[----:B------:R-:W-:Y:S02]  /*03d0*/  ISETP.EQ.AND P6, PT, R14, 0x4, PT ;  /* 0x000000040e00780c */ /* 0x000fe40003fc2270 */
[----:B-1----:R-:W-:-:S02]  /*03e0*/  LOP3.LUT R6, R11, 0xffff, RZ, 0xc0, !PT ;  /* 0x0000ffff0b067812 */ /* 0x002fc400078ec0ff */
[----:B------:R-:W-:Y:S02]  /*03f0*/  ISETP.EQ.AND P0, PT, R16, 0x4, PT ;  /* 0x000000041000780c */ /* 0x000fe40003f02270 */
[----:B------:R-:W-:Y:S01]  /*0400*/  ISETP.EQ.AND P1, PT, R14, 0x8, PT ;  /* 0x000000080e00780c */ /* 0x000fe20003f22270 */
[----:B------:R-:W-:Y:S01]  /*0410*/  IMAD.SHL.U32 R17, R6, 0x4, RZ ;  /* 0x0000000406117824 */ /* 0x000fe200078e00ff */
[----:B------:R-:W-:Y:S01]  /*0420*/  ISETP.EQ.AND P2, PT, R16, 0x8, PT ;  /* 0x000000081000780c */ /* 0x000fe20003f42270 */
[----:B------:R-:W-:Y:S01]  /*0430*/  @P3 IMAD.MOV.U32 R11, RZ, RZ, R8 ;  /* 0x000000ffff0b3224 */ /* 0x000fe200078e0008 */
[----:B------:R-:W-:Y:S02]  /*0440*/  ISETP.EQ.AND P4, PT, R14, 0xc, PT ;  /* 0x0000000c0e00780c */ /* 0x000fe40003f82270 */
[----:B------:R-:W-:Y:S01]  /*0450*/  ISETP.EQ.AND P3, PT, R17, RZ, PT ;  /* 0x000000ff1100720c */ /* 0x000fe20003f62270 */
[----:B------:R-:W-:Y:S01]  /*0460*/  @P6 IMAD.MOV.U32 R11, RZ, RZ, R4 ;  /* 0x000000ffff0b6224 */ /* 0x000fe200078e0004 */
[----:B------:R-:W-:-:S02]  /*0470*/  @P5 MOV R12, R8 ;  /* 0x00000008000c5202 */ /* 0x000fc40000000f00 */
[C---:B------:R-:W-:Y:S01]  /*0480*/  ISETP.EQ.AND P5, PT, R17.reuse, 0x4, PT ;  /* 0x000000041100780c */ /* 0x040fe20003fa2270 */
[----:B------:R-:W-:Y:S01]  /*0490*/  @P0 IMAD.MOV.U32 R12, RZ, RZ, R4 ;  /* 0x000000ffff0c0224 */ /* 0x000fe200078e0004 */
[----:B------:R-:W-:Y:S02]  /*04a0*/  ISETP.EQ.AND P6, PT, R16, 0xc, PT ;  /* 0x0000000c1000780c */ /* 0x000fe40003fc2270 */
[C---:B------:R-:W-:Y:S01]  /*04b0*/  ISETP.EQ.AND P0, PT, R17.reuse, 0x8, PT ;  /* 0x000000081100780c */ /* 0x040fe20003f02270 */
[----:B------:R-:W-:Y:S01]  /*04c0*/  @P2 IMAD.MOV.U32 R12, RZ, RZ, R7 ;  /* 0x000000ffff0c2224 */ /* 0x000fe200078e0007 */
[----:B------:R-:W-:Y:S02]  /*04d0*/  LEA R18, R6, UR4, 0x2 ;  /* 0x0000000406127c11 */ /* 0x000fe4000f8e10ff */
[----:B------:R-:W-:Y:S01]  /*04e0*/  @P1 MOV R11, R7 ;  /* 0x00000007000b1202 */ /* 0x000fe20000000f00 */
[----:B------:R-:W-:Y:S01]  /*04f0*/  @P4 IMAD.MOV.U32 R11, RZ, RZ, R5 ;  /* 0x000000ffff0b4224 */ /* 0x000fe200078e0005 */
[----:B------:R-:W-:-:S02]  /*0500*/  ISETP.EQ.AND P2, PT, R17, 0xc, PT ;  /* 0x0000000c1100780c */ /* 0x000fc40003f42270 */
[----:B--2---:R-:W-:Y:S02]  /*0510*/  @P3 MOV R13, R8 ;  /* 0x00000008000d3202 */ /* 0x004fe40000000f00 */
[----:B------:R-:W-:Y:S01]  /*0520*/  ISETP.EQ.AND P4, PT, R16, 0x10, PT ;  /* 0x000000101000780c */ /* 0x000fe20003f82270 */
[----:B------:R-:W-:Y:S01]  /*0530*/  @P6 IMAD.MOV.U32 R12, RZ, RZ, R5 ;  /* 0x000000ffff0c6224 */ /* 0x000fe200078e0005 */
[----:B------:R-:W-:Y:S02]  /*0540*/  @P5 MOV R13, R4 ;  /* 0x00000004000d5202 */ /* 0x000fe40000000f00 */
[----:B------:R-:W-:Y:S02]  /*0550*/  ISETP.EQ.AND P5, PT, R18, 0x4, PT ;  /* 0x000000041200780c */ /* 0x000fe40003fa2270 */
[----:B------:R-:W-:Y:S02]  /*0560*/  ISETP.EQ.AND P1, PT, R14, 0x10, PT ;  /* 0x000000100e00780c */ /* 0x000fe40003f22270 */
[----:B------:R-:W-:-:S02]  /*0570*/  ISETP.EQ.AND P6, PT, R17, 0x10, PT ;  /* 0x000000101100780c */ /* 0x000fc40003fc2270 */
[----:B------:R-:W-:Y:S02]  /*0580*/  @P0 MOV R13, R7 ;  /* 0x00000007000d0202 */ /* 0x000fe40000000f00 */
[C---:B------:R-:W-:Y:S01]  /*0590*/  ISETP.EQ.AND P0, PT, R18.reuse, 0x8, PT ;  /* 0x000000081200780c */ /* 0x040fe20003f02270 */
[--C-:B------:R-:W-:Y:S01]  /*05a0*/  @P4 IMAD.MOV.U32 R12, RZ, RZ, R9.reuse ;  /* 0x000000ffff0c4224 */ /* 0x100fe200078e0009 */
[----:B------:R-:W-:Y:S02]  /*05b0*/  @P2 MOV R13, R5 ;  /* 0x00000005000d2202 */ /* 0x000fe40000000f00 */
[C---:B------:R-:W-:Y:S02]  /*05c0*/  ISETP.EQ.AND P2, PT, R18.reuse, 0xc, PT ;  /* 0x0000000c1200780c */ /* 0x040fe40003f42270 */
[C---:B------:R-:W-:Y:S01]  /*05d0*/  ISETP.EQ.AND P3, PT, R18.reuse, RZ, PT ;  /* 0x000000ff1200720c */ /* 0x040fe20003f62270 */
[--C-:B------:R-:W-:Y:S01]  /*05e0*/  @P1 IMAD.MOV.U32 R11, RZ, RZ, R9.reuse ;  /* 0x000000ffff0b1224 */ /* 0x100fe200078e0009 */
[----:B------:R-:W-:Y:S01]  /*05f0*/  ISETP.EQ.AND P4, PT, R18, 0x10, PT ;  /* 0x000000101200780c */ /* 0x000fe20003f82270 */
[----:B------:R-:W-:Y:S01]  /*0600*/  @P6 IMAD.MOV.U32 R13, RZ, RZ, R9 ;  /* 0x000000ffff0d6224 */ /* 0x000fe200078e0009 */
[----:B------:R-:W-:-:S02]  /*0610*/  @P5 MOV R8, R4 ;  /* 0x0000000400085202 */ /* 0x000fc40000000f00 */
[----:B------:R-:W-:Y:S02]  /*0620*/  ISETP.EQ.AND P3, PT, R16, 0x14, PT ;  /* 0x000000141000780c */ /* 0x000fe40003f62270 */
[----:B------:R-:W-:Y:S02]  /*0630*/  ISETP.EQ.AND P5, PT, R18, 0x14, PT ;  /* 0x000000141200780c */ /* 0x000fe40003fa2270 */
[----:B------:R-:W-:Y:S02]  /*0640*/  ISETP.EQ.AND P1, PT, R14, 0x14, PT ;  /* 0x000000140e00780c */ /* 0x000fe40003f22270 */
[----:B------:R-:W-:Y:S02]  /*0650*/  ISETP.EQ.AND P6, PT, R17, 0x14, PT ;  /* 0x000000141100780c */ /* 0x000fe40003fc2270 */
[----:B------:R-:W-:Y:S01]  /*0660*/  @P0 MOV R8, R7 ;  /* 0x0000000700080202 */ /* 0x000fe20000000f00 */
[----:B------:R-:W-:Y:S01]  /*0670*/  @P2 IMAD.MOV.U32 R8, RZ, RZ, R5 ;  /* 0x000000ffff082224 */ /* 0x000fe200078e0005 */
[----:B---3--:R-:W-:-:S02]  /*0680*/  FSETP.GEU.FTZ.AND P0, PT, |R15|, 1.1920928955078125e-07, PT ;  /* 0x340000000f00780b */ /* 0x008fc40003f1e200 */
[----:B------:R-:W-:Y:S02]  /*0690*/  @P4 MOV R8, R9 ;  /* 0x0000000900084202 */ /* 0x000fe40000000f00 */
[-C--:B------:R-:W-:Y:S02]  /*06a0*/  @P3 MOV R12, R10.reuse ;  /* 0x0000000a000c3202 */ /* 0x080fe40000000f00 */
[----:B------:R-:W-:Y:S01]  /*06b0*/  @P5 MOV R8, R10 ;  /* 0x0000000a00085202 */ /* 0x000fe20000000f00 */
[--C-:B------:R-:W-:Y:S02]  /*06c0*/  @P1 IMAD.MOV.U32 R11, RZ, RZ, R10.reuse ;  /* 0x000000ffff0b1224 */ /* 0x100fe400078e000a */
[----:B------:R-:W-:Y:S02]  /*06d0*/  @P6 IMAD.MOV.U32 R13, RZ, RZ, R10 ;  /* 0x000000ffff0d6224 */ /* 0x000fe400078e000a */
[----:B------:R-:W-:Y:S02]  /*06e0*/  FADD.FTZ R11, R11, -R12 ;  /* 0x8000000c0b0b7221 */ /* 0x000fe40000010000 */
[----:B------:R-:W-:-:S02]  /*06f0*/  @!P0 IMAD.MOV.U32 R7, RZ, RZ, RZ ;  /* 0x000000ffff078224 */ /* 0x000fc400078e00ff */
[----:B------:R-:W-:Y:S01]  /*0700*/  FADD.FTZ R13, R13, -R8 ;  /* 0x800000080d0d7221 */ /* 0x000fe20000010000 */
[----:B------:R-:W-:Y:S06]  /*0710*/  @!P0 BRA `(.L_x_14) ;  /* 0x00000000004c8947 */ /* 0x000fec0003800000 */
[C---:B------:R-:W-:Y:S01]  /*0720*/  FMUL.FTZ R4, R15.reuse, 0.25 ;  /* 0x3e8000000f047820 */ /* 0x040fe20000410000 */
[C---:B------:R-:W-:Y:S02]  /*0730*/  FSETP.GT.FTZ.AND P0, PT, |R15|.reuse, 8.50705917302346158658e+37, PT ;  /* 0x7e8000000f00780b */ /* 0x040fe40003f14200 */
[----:B------:R-:W-:Y:S02]  /*0740*/  ISETP.NE.AND P2, PT, R6, R3, PT ;  /* 0x000000030600720c */ /* 0x000fe40003f45270 */
[-C--:B------:R-:W-:Y:S01]  /*0750*/  FSEL R5, R4, R15.reuse, P0 ;  /* 0x0000000f04057208 */ /* 0x080fe20000000000 */
[----:B------:R-:W-:-:S04]  /*0760*/  FMUL.FTZ R4, R15, R15 ;  /* 0x0000000f0f047220 */ /* 0x000fc80000410000 */
[----:B------:R-:W-:Y:S01]  /*0770*/  FMUL.FTZ R8, R15, R4 ;  /* 0x000000040f087220 */ /* 0x000fe20000410000 */
[----:B------:R-:W0:Y:S01]  /*0780*/  MUFU.RCP R5, R5 ;  /* 0x0000000500057308 */ /* 0x000e220000001000 */
[----:B------:R-:W-:-:S03]  /*0790*/  FMUL.FTZ R4, R11, 3 ;  /* 0x404000000b047820 */ /* 0x000fc60000410000 */
[----:B------:R-:W-:Y:S01]  /*07a0*/  FSETP.GT.FTZ.AND P1, PT, |R8|, 8.50705917302346158658e+37, PT ;  /* 0x7e8000000800780b */ /* 0x000fe20003f34200 */
[----:B------:R-:W-:-:S04]  /*07b0*/  @P0 FMUL.FTZ R4, R4, 0.25 ;  /* 0x3e80000004040820 */ /* 0x000fc80000410000 */
[----:B0-----:R-:W-:-:S08]  /*07c0*/  FMUL.FTZ R4, R5, R4 ;  /* 0x0000000405047220 */ /* 0x001fd00000410000 */
[----:B------:R-:W-:Y:S01]  /*07d0*/  @P1 FMUL.FTZ R8, R8, 0.25 ;  /* 0x3e80000008081820 */ /* 0x000fe20000410000 */
[----:B------:R-:W-:-:S03]  /*07e0*/  FMUL.FTZ R4, R13, R4 ;  /* 0x000000040d047220 */ /* 0x000fc60000410000 */
[----:B------:R-:W0:Y:S01]  /*07f0*/  MUFU.RCP R7, R8 ;  /* 0x0000000800077308 */ /* 0x000e220000001000 */
[----:B------:R-:W-:-:S04]  /*0800*/  @P0 FMUL.FTZ R4, R4, 0.25 ;  /* 0x3e80000004040820 */ /* 0x000fc80000410000 */
[----:B------:R-:W-:-:S04]  /*0810*/  FMUL.FTZ R4, R5, R4 ;  /* 0x0000000405047220 */ /* 0x000fc80000410000 */
[----:B------:R-:W-:-:S04]  /*0820*/  @!P2 FADD.FTZ R4, R4, -1 ;  /* 0xbf8000000404a421 */ /* 0x000fc80000010000 */
[----:B------:R-:W-:-:S04]  /*0830*/  @P1 FMUL.FTZ R4, R4, 0.25 ;  /* 0x3e80000004041820 */ /* 0x000fc80000410000 */
[----:B0-----:R-:W-:-:S07]  /*0840*/  FMUL.FTZ R7, R7, R4 ;  /* 0x0000000407077220 */ /* 0x001fce0000410000 */
.L_x_14:
[----:B------:R-:W0:Y:S01]  /*0850*/  LDCU UR4, c[0x0][0x360] ;  /* 0x00006c00ff0477ac */ /* 0x000e220008000800 */
[----:B------:R-:W1:Y:S01]  /*0860*/  LDC.64 R4, c[0x0][0x388] ;  /* 0x0000e200ff047b82 */ /* 0x000e620000000a00 */
[----:B------:R-:W2:Y:S01]  /*0870*/  LDCU UR5, c[0x0][0x364] ;  /* 0x00006c80ff0577ac */ /* 0x000ea20008000800 */
[----:B------:R-:W3:Y:S01]  /*0880*/  LDCU UR6, c[0x0][0x370] ;  /* 0x00006e00ff0677ac */ /* 0x000ee20008000800 */
[----:B0-----:R-:W-:Y:S02]  /*0890*/  ULOP3.LUT UR4, UR4, 0xffff, URZ, 0xc0, !UPT ;  /* 0x0000ffff04047892 */ /* 0x001fe4000f8ec0ff */
[----:B--2---:R-:W-:-:S04]  /*08a0*/  ULOP3.LUT UR5, UR5, 0xffff, URZ, 0xc0, !UPT ;  /* 0x0000ffff05057892 */ /* 0x004fc8000f8ec0ff */
[----:B------:R-:W-:Y:S01]  /*08b0*/  IMAD R3, R3, UR4, R6 ;  /* 0x0000000403037c24 */ /* 0x000fe2000f8e0206 */
[----:B------:R-:W-:Y:S02]  /*08c0*/  UIMAD UR5, UR4, UR5, URZ ;  /* 0x00000005040572a4 */ /* 0x000fe4000f8e02ff */
[----:B---3--:R-:W-:-:S04]  /*08d0*/  ULOP3.LUT UR6, UR6, 0xffff, URZ, 0xc0, !UPT ;  /* 0x0000ffff06067892 */ /* 0x008fc8000f8ec0ff */
[----:B------:R-:W-:-:S06]  /*08e0*/  UIMAD UR6, UR5, UR6, URZ ;  /* 0x00000006050672a4 */ /* 0x000fcc000f8e02ff */
[----:B------:R-:W-:-:S04]  /*08f0*/  IMAD R9, R0, UR6, RZ ;  /* 0x0000000600097c24 */ /* 0x000fc8000f8e02ff */
[----:B------:R-:W-:-:S05]  /*0900*/  IMAD R2, R2, UR5, R9 ;  /* 0x0000000502027c24 */ /* 0x000fca000f8e0209 */
[----:B------:R-:W-:-:S05]  /*0910*/  IADD3 R3, PT, PT, R3, R2, RZ ;  /* 0x0000000203037210 */ /* 0x000fca0007ffe0ff */
[----:B-1----:R-:W-:-:S05]  /*0920*/  IMAD.WIDE.U32 R2, R3, 0x4, R4 ;  /* 0x0000000403027825 */ /* 0x002fca00078e0004 */
[----:B------:R-:W-:Y:S01]  /*0930*/  STG.E desc[UR8][R2.64], R7 ;  /* 0x0000000702007986 */ /* 0x000fe2000c101908 */
[----:B------:R-:W-:Y:S05]  /*0940*/  EXIT ;  /* 0x000000000000794d */ /* 0x000fea0003800000 */
.L_x_15:
        /* <DEDUP_REMOVED lines=11> */
.L_x_19:


//--------------------- .nv.global.init           --------------------------
	.section	.nv.global.init,"aw",@progbits
	.align	8
.nv.global.init:
	.type		printfBufferPtr,@object
	.size		printfBufferPtr,(.L_3 - printfBufferPtr)
printfBufferPtr:
	.zero		8
.L_3:


//--------------------- .nv.shared._Z11calc_full_EPvS_S_ --------------------------
	.section	.nv.shared._Z11calc_full_EPvS_S_,"aw",@nobits
	.sectionflags	@""
	.align	16
	.zero		1024


//--------------------- .nv.shared.reserved.0     --------------------------
	.section	.nv.shared.reserved.0,"aw",@nobits
	.weak		__nv_reservedSMEM_offset_0_alias
	.size		__nv_reservedSMEM_offset_0_alias, 0, 64
	.other		__nv_reservedSMEM_offset_0_alias,@"STO_CUDA_RESERVED_SHARED STV_DEFAULT"
__nv_reservedSMEM_offset_0_alias:
	.zero		0
	.zero		64


//--------------------- .nv.global                --------------------------
	.section	.nv.global,"aw",@nobits
	.align	8
.nv.global:
	.type		restrictRules,@object
	.size		restrictRules,(.L_0 - restrictRules)
restrictRules:
	.zero		8
.L_0:


//--------------------- .nv.shared._Z6calc_EPvS_S_ --------------------------
	.section	.nv.shared._Z6calc_EPvS_S_,"aw",@nobits
	.sectionflags	@""
	.align	16
	.zero		1024


//--------------------- .nv.shared._Z6calc_HPvS_S_ --------------------------
	.section	.nv.shared._Z6calc_HPvS_S_,"aw",@nobits
	.sectionflags	@""
	.align	16
	.zero		1024


//--------------------- .nv.shared._Z5fillUPvS_   --------------------------
	.section	.nv.shared._Z5fillUPvS_,"aw",@nobits
	.sectionflags	@""
	.align	16
	.zero		1024


//--------------------- .nv.constant0._Z11calc_full_EPvS_S_ --------------------------
	.section	.nv.constant0._Z11calc_full_EPvS_S_,"a",@progbits
	.sectionflags	@""
	.align	4
.nv.constant0._Z11calc_full_EPvS_S_:
	.zero		920


//--------------------- .nv.constant0._Z6calc_EPvS_S_ --------------------------
	.section	.nv.constant0._Z6calc_EPvS_S_,"a",@progbits
	.sectionflags	@""
	.align	4
.nv.constant0._Z6calc_EPvS_S_:
	.zero		920


//--------------------- .nv.constant0._Z6calc_HPvS_S_ --------------------------
	.section	.nv.constant0._Z6calc_HPvS_S_,"a",@progbits
	.sectionflags	@""
	.align	4
.nv.constant0._Z6calc_HPvS_S_:
	.zero		920


//--------------------- .nv.constant0._Z5fillUPvS_ --------------------------
	.section	.nv.constant0._Z5fillUPvS_,"a",@progbits
	.sectionflags	@""
	.align	4
.nv.constant0._Z5fillUPvS_:
	.zero		912


//--------------------- SYMBOLS --------------------------

	.type		.nv.reservedSmem.offset0,@object
	.size		.nv.reservedSmem.offset0,0x4
	.type		.nv.reservedSmem.cap,@object
	.size		.nv.reservedSmem.cap,0x4
